//
// Generated by NVIDIA NVVM Compiler
//
// Compiler Build ID: CL-36424714
// Cuda compilation tools, release 13.0, V13.0.88
// Based on NVVM 20.0.0
//

.version 9.0
.target sm_100
.address_size 64

	// .globl	_Z6kernelPyy
.global .align 4 .b8 precalc_xorwow_matrix[102400];
.global .align 4 .b8 precalc_xorwow_offset_matrix[102400];
.global .align 4 .b8 mrg32k3aM1[2304];
.global .align 4 .b8 mrg32k3aM2[2304];
.global .align 4 .b8 mrg32k3aM1SubSeq[2016];
.global .align 4 .b8 mrg32k3aM2SubSeq[2016];
.global .align 4 .b8 mrg32k3aM1Seq[2304];
.global .align 4 .b8 mrg32k3aM2Seq[2304];
.const .align 8 .b8 __cr_lgamma_table[72];
// _ZZ6kernelPyyE13per_block_sum has been demoted

.visible .entry _Z6kernelPyy(
	.param .u64 .ptr .align 1 _Z6kernelPyy_param_0,
	.param .u64 _Z6kernelPyy_param_1
)
{
	.local .align 8 .b8 	__local_depot0[48];
	.reg .b64 	%SP;
	.reg .b64 	%SPL;
	.reg .pred 	%p<69>;
	.reg .b32 	%r<1351>;
	.reg .b32 	%f<21>;
	.reg .b64 	%rd<124>;
	.reg .b64 	%fd<21>;
	// demoted variable
	.shared .align 8 .b8 _ZZ6kernelPyyE13per_block_sum[256];
	mov.u64 	%SPL, __local_depot0;
	ld.param.u64 	%rd23, [_Z6kernelPyy_param_0];
	ld.param.u64 	%rd24, [_Z6kernelPyy_param_1];
	add.u64 	%rd1, %SPL, 0;
	mov.u32 	%r1, %tid.x;
	mov.u32 	%r2, %ctaid.x;
	mov.u32 	%r587, %ntid.x;
	mad.lo.s32 	%r3, %r2, %r587, %r1;
	// begin inline asm
	mov.u64 	%rd25, %clock64;
	// end inline asm
	cvt.u32.u64 	%r588, %rd25;
	xor.b32  	%r589, %r588, -1429050551;
	mul.lo.s32 	%r4, %r589, 1099087573;
	{ .reg .b32 tmp; mov.b64 {tmp, %r590}, %rd25; }
	xor.b32  	%r5, %r590, -136515619;
	mul.lo.s32 	%r591, %r5, -1703105765;
	add.s32 	%r592, %r4, %r591;
	add.s32 	%r1339, %r592, 6615241;
	add.s32 	%r1063, %r4, 123456789;
	st.local.v2.u32 	[%rd1], {%r1339, %r1063};
	xor.b32  	%r1062, %r4, 362436069;
	add.s32 	%r1061, %r591, 521288629;
	st.local.v2.u32 	[%rd1+8], {%r1062, %r1061};
	xor.b32  	%r1060, %r591, 88675123;
	add.s32 	%r1059, %r4, 5783321;
	st.local.v2.u32 	[%rd1+16], {%r1060, %r1059};
	setp.eq.s32 	%p1, %r3, 0;
	@%p1 bra 	$L__BB0_115;
	cvt.u64.u32 	%rd116, %r3;
	mov.b32 	%r1046, 0;
$L__BB0_2:
	mov.u64 	%rd3, %rd116;
	and.b64  	%rd4, %rd3, 3;
	setp.eq.s64 	%p2, %rd4, 0;
	@%p2 bra 	$L__BB0_114;
	mul.wide.u32 	%rd27, %r1046, 3200;
	mov.u64 	%rd28, precalc_xorwow_matrix;
	add.s64 	%rd5, %rd28, %rd27;
	mov.b32 	%r1059, 0;
	mov.u32 	%r1060, %r1059;
	mov.u32 	%r1061, %r1059;
	mov.u32 	%r1062, %r1059;
	mov.u32 	%r1063, %r1059;
	mov.u32 	%r1052, %r1059;
$L__BB0_4:
	mul.wide.u32 	%rd29, %r1052, 4;
	add.s64 	%rd30, %rd1, %rd29;
	ld.local.u32 	%r24, [%rd30+4];
	shl.b32 	%r25, %r1052, 5;
	mov.b32 	%r1058, 0;
$L__BB0_5:
	.pragma "nounroll";
	shr.u32 	%r596, %r24, %r1058;
	and.b32  	%r597, %r596, 1;
	setp.eq.b32 	%p3, %r597, 1;
	not.pred 	%p4, %p3;
	add.s32 	%r598, %r25, %r1058;
	mul.lo.s32 	%r599, %r598, 5;
	mul.wide.u32 	%rd31, %r599, 4;
	add.s64 	%rd6, %rd5, %rd31;
	@%p4 bra 	$L__BB0_7;
	ld.global.u32 	%r600, [%rd6];
	xor.b32  	%r1063, %r1063, %r600;
	ld.global.u32 	%r601, [%rd6+4];
	xor.b32  	%r1062, %r1062, %r601;
	ld.global.u32 	%r602, [%rd6+8];
	xor.b32  	%r1061, %r1061, %r602;
	ld.global.u32 	%r603, [%rd6+12];
	xor.b32  	%r1060, %r1060, %r603;
	ld.global.u32 	%r604, [%rd6+16];
	xor.b32  	%r1059, %r1059, %r604;
$L__BB0_7:
	and.b32  	%r606, %r596, 2;
	setp.eq.s32 	%p5, %r606, 0;
	@%p5 bra 	$L__BB0_9;
	ld.global.u32 	%r607, [%rd6+20];
	xor.b32  	%r1063, %r1063, %r607;
	ld.global.u32 	%r608, [%rd6+24];
	xor.b32  	%r1062, %r1062, %r608;
	ld.global.u32 	%r609, [%rd6+28];
	xor.b32  	%r1061, %r1061, %r609;
	ld.global.u32 	%r610, [%rd6+32];
	xor.b32  	%r1060, %r1060, %r610;
	ld.global.u32 	%r611, [%rd6+36];
	xor.b32  	%r1059, %r1059, %r611;
$L__BB0_9:
	and.b32  	%r613, %r596, 4;
	setp.eq.s32 	%p6, %r613, 0;
	@%p6 bra 	$L__BB0_11;
	ld.global.u32 	%r614, [%rd6+40];
	xor.b32  	%r1063, %r1063, %r614;
	ld.global.u32 	%r615, [%rd6+44];
	xor.b32  	%r1062, %r1062, %r615;
	ld.global.u32 	%r616, [%rd6+48];
	xor.b32  	%r1061, %r1061, %r616;
	ld.global.u32 	%r617, [%rd6+52];
	xor.b32  	%r1060, %r1060, %r617;
	ld.global.u32 	%r618, [%rd6+56];
	xor.b32  	%r1059, %r1059, %r618;
$L__BB0_11:
	and.b32  	%r620, %r596, 8;
	setp.eq.s32 	%p7, %r620, 0;
	@%p7 bra 	$L__BB0_13;
	ld.global.u32 	%r621, [%rd6+60];
	xor.b32  	%r1063, %r1063, %r621;
	ld.global.u32 	%r622, [%rd6+64];
	xor.b32  	%r1062, %r1062, %r622;
	ld.global.u32 	%r623, [%rd6+68];
	xor.b32  	%r1061, %r1061, %r623;
	ld.global.u32 	%r624, [%rd6+72];
	xor.b32  	%r1060, %r1060, %r624;
	ld.global.u32 	%r625, [%rd6+76];
	xor.b32  	%r1059, %r1059, %r625;
$L__BB0_13:
	and.b32  	%r627, %r596, 16;
	setp.eq.s32 	%p8, %r627, 0;
	@%p8 bra 	$L__BB0_15;
	ld.global.u32 	%r628, [%rd6+80];
	xor.b32  	%r1063, %r1063, %r628;
	ld.global.u32 	%r629, [%rd6+84];
	xor.b32  	%r1062, %r1062, %r629;
	ld.global.u32 	%r630, [%rd6+88];
	xor.b32  	%r1061, %r1061, %r630;
	ld.global.u32 	%r631, [%rd6+92];
	xor.b32  	%r1060, %r1060, %r631;
	ld.global.u32 	%r632, [%rd6+96];
	xor.b32  	%r1059, %r1059, %r632;
$L__BB0_15:
	and.b32  	%r634, %r596, 32;
	setp.eq.s32 	%p9, %r634, 0;
	@%p9 bra 	$L__BB0_17;
	ld.global.u32 	%r635, [%rd6+100];
	xor.b32  	%r1063, %r1063, %r635;
	ld.global.u32 	%r636, [%rd6+104];
	xor.b32  	%r1062, %r1062, %r636;
	ld.global.u32 	%r637, [%rd6+108];
	xor.b32  	%r1061, %r1061, %r637;
	ld.global.u32 	%r638, [%rd6+112];
	xor.b32  	%r1060, %r1060, %r638;
	ld.global.u32 	%r639, [%rd6+116];
	xor.b32  	%r1059, %r1059, %r639;
$L__BB0_17:
	and.b32  	%r641, %r596, 64;
	setp.eq.s32 	%p10, %r641, 0;
	@%p10 bra 	$L__BB0_19;
	ld.global.u32 	%r642, [%rd6+120];
	xor.b32  	%r1063, %r1063, %r642;
	ld.global.u32 	%r643, [%rd6+124];
	xor.b32  	%r1062, %r1062, %r643;
	ld.global.u32 	%r644, [%rd6+128];
	xor.b32  	%r1061, %r1061, %r644;
	ld.global.u32 	%r645, [%rd6+132];
	xor.b32  	%r1060, %r1060, %r645;
	ld.global.u32 	%r646, [%rd6+136];
	xor.b32  	%r1059, %r1059, %r646;
$L__BB0_19:
	and.b32  	%r648, %r596, 128;
	setp.eq.s32 	%p11, %r648, 0;
	@%p11 bra 	$L__BB0_21;
	ld.global.u32 	%r649, [%rd6+140];
	xor.b32  	%r1063, %r1063, %r649;
	ld.global.u32 	%r650, [%rd6+144];
	xor.b32  	%r1062, %r1062, %r650;
	ld.global.u32 	%r651, [%rd6+148];
	xor.b32  	%r1061, %r1061, %r651;
	ld.global.u32 	%r652, [%rd6+152];
	xor.b32  	%r1060, %r1060, %r652;
	ld.global.u32 	%r653, [%rd6+156];
	xor.b32  	%r1059, %r1059, %r653;
$L__BB0_21:
	and.b32  	%r655, %r596, 256;
	setp.eq.s32 	%p12, %r655, 0;
	@%p12 bra 	$L__BB0_23;
	ld.global.u32 	%r656, [%rd6+160];
	xor.b32  	%r1063, %r1063, %r656;
	ld.global.u32 	%r657, [%rd6+164];
	xor.b32  	%r1062, %r1062, %r657;
	ld.global.u32 	%r658, [%rd6+168];
	xor.b32  	%r1061, %r1061, %r658;
	ld.global.u32 	%r659, [%rd6+172];
	xor.b32  	%r1060, %r1060, %r659;
	ld.global.u32 	%r660, [%rd6+176];
	xor.b32  	%r1059, %r1059, %r660;
$L__BB0_23:
	and.b32  	%r662, %r596, 512;
	setp.eq.s32 	%p13, %r662, 0;
	@%p13 bra 	$L__BB0_25;
	ld.global.u32 	%r663, [%rd6+180];
	xor.b32  	%r1063, %r1063, %r663;
	ld.global.u32 	%r664, [%rd6+184];
	xor.b32  	%r1062, %r1062, %r664;
	ld.global.u32 	%r665, [%rd6+188];
	xor.b32  	%r1061, %r1061, %r665;
	ld.global.u32 	%r666, [%rd6+192];
	xor.b32  	%r1060, %r1060, %r666;
	ld.global.u32 	%r667, [%rd6+196];
	xor.b32  	%r1059, %r1059, %r667;
$L__BB0_25:
	and.b32  	%r669, %r596, 1024;
	setp.eq.s32 	%p14, %r669, 0;
	@%p14 bra 	$L__BB0_27;
	ld.global.u32 	%r670, [%rd6+200];
	xor.b32  	%r1063, %r1063, %r670;
	ld.global.u32 	%r671, [%rd6+204];
	xor.b32  	%r1062, %r1062, %r671;
	ld.global.u32 	%r672, [%rd6+208];
	xor.b32  	%r1061, %r1061, %r672;
	ld.global.u32 	%r673, [%rd6+212];
	xor.b32  	%r1060, %r1060, %r673;
	ld.global.u32 	%r674, [%rd6+216];
	xor.b32  	%r1059, %r1059, %r674;
$L__BB0_27:
	and.b32  	%r676, %r596, 2048;
	setp.eq.s32 	%p15, %r676, 0;
	@%p15 bra 	$L__BB0_29;
	ld.global.u32 	%r677, [%rd6+220];
	xor.b32  	%r1063, %r1063, %r677;
	ld.global.u32 	%r678, [%rd6+224];
	xor.b32  	%r1062, %r1062, %r678;
	ld.global.u32 	%r679, [%rd6+228];
	xor.b32  	%r1061, %r1061, %r679;
	ld.global.u32 	%r680, [%rd6+232];
	xor.b32  	%r1060, %r1060, %r680;
	ld.global.u32 	%r681, [%rd6+236];
	xor.b32  	%r1059, %r1059, %r681;
$L__BB0_29:
	and.b32  	%r683, %r596, 4096;
	setp.eq.s32 	%p16, %r683, 0;
	@%p16 bra 	$L__BB0_31;
	ld.global.u32 	%r684, [%rd6+240];
	xor.b32  	%r1063, %r1063, %r684;
	ld.global.u32 	%r685, [%rd6+244];
	xor.b32  	%r1062, %r1062, %r685;
	ld.global.u32 	%r686, [%rd6+248];
	xor.b32  	%r1061, %r1061, %r686;
	ld.global.u32 	%r687, [%rd6+252];
	xor.b32  	%r1060, %r1060, %r687;
	ld.global.u32 	%r688, [%rd6+256];
	xor.b32  	%r1059, %r1059, %r688;
$L__BB0_31:
	and.b32  	%r690, %r596, 8192;
	setp.eq.s32 	%p17, %r690, 0;
	@%p17 bra 	$L__BB0_33;
	ld.global.u32 	%r691, [%rd6+260];
	xor.b32  	%r1063, %r1063, %r691;
	ld.global.u32 	%r692, [%rd6+264];
	xor.b32  	%r1062, %r1062, %r692;
	ld.global.u32 	%r693, [%rd6+268];
	xor.b32  	%r1061, %r1061, %r693;
	ld.global.u32 	%r694, [%rd6+272];
	xor.b32  	%r1060, %r1060, %r694;
	ld.global.u32 	%r695, [%rd6+276];
	xor.b32  	%r1059, %r1059, %r695;
$L__BB0_33:
	and.b32  	%r697, %r596, 16384;
	setp.eq.s32 	%p18, %r697, 0;
	@%p18 bra 	$L__BB0_35;
	ld.global.u32 	%r698, [%rd6+280];
	xor.b32  	%r1063, %r1063, %r698;
	ld.global.u32 	%r699, [%rd6+284];
	xor.b32  	%r1062, %r1062, %r699;
	ld.global.u32 	%r700, [%rd6+288];
	xor.b32  	%r1061, %r1061, %r700;
	ld.global.u32 	%r701, [%rd6+292];
	xor.b32  	%r1060, %r1060, %r701;
	ld.global.u32 	%r702, [%rd6+296];
	xor.b32  	%r1059, %r1059, %r702;
$L__BB0_35:
	and.b32  	%r704, %r596, 32768;
	setp.eq.s32 	%p19, %r704, 0;
	@%p19 bra 	$L__BB0_37;
	ld.global.u32 	%r705, [%rd6+300];
	xor.b32  	%r1063, %r1063, %r705;
	ld.global.u32 	%r706, [%rd6+304];
	xor.b32  	%r1062, %r1062, %r706;
	ld.global.u32 	%r707, [%rd6+308];
	xor.b32  	%r1061, %r1061, %r707;
	ld.global.u32 	%r708, [%rd6+312];
	xor.b32  	%r1060, %r1060, %r708;
	ld.global.u32 	%r709, [%rd6+316];
	xor.b32  	%r1059, %r1059, %r709;
$L__BB0_37:
	add.s32 	%r1058, %r1058, 16;
	setp.ne.s32 	%p20, %r1058, 32;
	@%p20 bra 	$L__BB0_5;
	mad.lo.s32 	%r710, %r1052, -31, %r25;
	add.s32 	%r1052, %r710, 1;
	setp.ne.s32 	%p21, %r1052, 5;
	@%p21 bra 	$L__BB0_4;
	st.local.u32 	[%rd1+4], %r1063;
	st.local.v2.u32 	[%rd1+8], {%r1062, %r1061};
	st.local.v2.u32 	[%rd1+16], {%r1060, %r1059};
	setp.eq.s64 	%p22, %rd4, 1;
	@%p22 bra 	$L__BB0_114;
	mov.b32 	%r1059, 0;
	mov.u32 	%r1060, %r1059;
	mov.u32 	%r1061, %r1059;
	mov.u32 	%r1062, %r1059;
	mov.u32 	%r1063, %r1059;
	mov.u32 	%r1144, %r1059;
$L__BB0_41:
	mul.wide.u32 	%rd32, %r1144, 4;
	add.s64 	%rd33, %rd1, %rd32;
	ld.local.u32 	%r200, [%rd33+4];
	shl.b32 	%r201, %r1144, 5;
	mov.b32 	%r1150, 0;
$L__BB0_42:
	.pragma "nounroll";
	shr.u32 	%r713, %r200, %r1150;
	and.b32  	%r714, %r713, 1;
	setp.eq.b32 	%p23, %r714, 1;
	not.pred 	%p24, %p23;
	add.s32 	%r715, %r201, %r1150;
	mul.lo.s32 	%r716, %r715, 5;
	mul.wide.u32 	%rd34, %r716, 4;
	add.s64 	%rd7, %rd5, %rd34;
	@%p24 bra 	$L__BB0_44;
	ld.global.u32 	%r717, [%rd7];
	xor.b32  	%r1063, %r1063, %r717;
	ld.global.u32 	%r718, [%rd7+4];
	xor.b32  	%r1062, %r1062, %r718;
	ld.global.u32 	%r719, [%rd7+8];
	xor.b32  	%r1061, %r1061, %r719;
	ld.global.u32 	%r720, [%rd7+12];
	xor.b32  	%r1060, %r1060, %r720;
	ld.global.u32 	%r721, [%rd7+16];
	xor.b32  	%r1059, %r1059, %r721;
$L__BB0_44:
	and.b32  	%r723, %r713, 2;
	setp.eq.s32 	%p25, %r723, 0;
	@%p25 bra 	$L__BB0_46;
	ld.global.u32 	%r724, [%rd7+20];
	xor.b32  	%r1063, %r1063, %r724;
	ld.global.u32 	%r725, [%rd7+24];
	xor.b32  	%r1062, %r1062, %r725;
	ld.global.u32 	%r726, [%rd7+28];
	xor.b32  	%r1061, %r1061, %r726;
	ld.global.u32 	%r727, [%rd7+32];
	xor.b32  	%r1060, %r1060, %r727;
	ld.global.u32 	%r728, [%rd7+36];
	xor.b32  	%r1059, %r1059, %r728;
$L__BB0_46:
	and.b32  	%r730, %r713, 4;
	setp.eq.s32 	%p26, %r730, 0;
	@%p26 bra 	$L__BB0_48;
	ld.global.u32 	%r731, [%rd7+40];
	xor.b32  	%r1063, %r1063, %r731;
	ld.global.u32 	%r732, [%rd7+44];
	xor.b32  	%r1062, %r1062, %r732;
	ld.global.u32 	%r733, [%rd7+48];
	xor.b32  	%r1061, %r1061, %r733;
	ld.global.u32 	%r734, [%rd7+52];
	xor.b32  	%r1060, %r1060, %r734;
	ld.global.u32 	%r735, [%rd7+56];
	xor.b32  	%r1059, %r1059, %r735;
$L__BB0_48:
	and.b32  	%r737, %r713, 8;
	setp.eq.s32 	%p27, %r737, 0;
	@%p27 bra 	$L__BB0_50;
	ld.global.u32 	%r738, [%rd7+60];
	xor.b32  	%r1063, %r1063, %r738;
	ld.global.u32 	%r739, [%rd7+64];
	xor.b32  	%r1062, %r1062, %r739;
	ld.global.u32 	%r740, [%rd7+68];
	xor.b32  	%r1061, %r1061, %r740;
	ld.global.u32 	%r741, [%rd7+72];
	xor.b32  	%r1060, %r1060, %r741;
	ld.global.u32 	%r742, [%rd7+76];
	xor.b32  	%r1059, %r1059, %r742;
$L__BB0_50:
	and.b32  	%r744, %r713, 16;
	setp.eq.s32 	%p28, %r744, 0;
	@%p28 bra 	$L__BB0_52;
	ld.global.u32 	%r745, [%rd7+80];
	xor.b32  	%r1063, %r1063, %r745;
	ld.global.u32 	%r746, [%rd7+84];
	xor.b32  	%r1062, %r1062, %r746;
	ld.global.u32 	%r747, [%rd7+88];
	xor.b32  	%r1061, %r1061, %r747;
	ld.global.u32 	%r748, [%rd7+92];
	xor.b32  	%r1060, %r1060, %r748;
	ld.global.u32 	%r749, [%rd7+96];
	xor.b32  	%r1059, %r1059, %r749;
$L__BB0_52:
	and.b32  	%r751, %r713, 32;
	setp.eq.s32 	%p29, %r751, 0;
	@%p29 bra 	$L__BB0_54;
	ld.global.u32 	%r752, [%rd7+100];
	xor.b32  	%r1063, %r1063, %r752;
	ld.global.u32 	%r753, [%rd7+104];
	xor.b32  	%r1062, %r1062, %r753;
	ld.global.u32 	%r754, [%rd7+108];
	xor.b32  	%r1061, %r1061, %r754;
	ld.global.u32 	%r755, [%rd7+112];
	xor.b32  	%r1060, %r1060, %r755;
	ld.global.u32 	%r756, [%rd7+116];
	xor.b32  	%r1059, %r1059, %r756;
$L__BB0_54:
	and.b32  	%r758, %r713, 64;
	setp.eq.s32 	%p30, %r758, 0;
	@%p30 bra 	$L__BB0_56;
	ld.global.u32 	%r759, [%rd7+120];
	xor.b32  	%r1063, %r1063, %r759;
	ld.global.u32 	%r760, [%rd7+124];
	xor.b32  	%r1062, %r1062, %r760;
	ld.global.u32 	%r761, [%rd7+128];
	xor.b32  	%r1061, %r1061, %r761;
	ld.global.u32 	%r762, [%rd7+132];
	xor.b32  	%r1060, %r1060, %r762;
	ld.global.u32 	%r763, [%rd7+136];
	xor.b32  	%r1059, %r1059, %r763;
$L__BB0_56:
	and.b32  	%r765, %r713, 128;
	setp.eq.s32 	%p31, %r765, 0;
	@%p31 bra 	$L__BB0_58;
	ld.global.u32 	%r766, [%rd7+140];
	xor.b32  	%r1063, %r1063, %r766;
	ld.global.u32 	%r767, [%rd7+144];
	xor.b32  	%r1062, %r1062, %r767;
	ld.global.u32 	%r768, [%rd7+148];
	xor.b32  	%r1061, %r1061, %r768;
	ld.global.u32 	%r769, [%rd7+152];
	xor.b32  	%r1060, %r1060, %r769;
	ld.global.u32 	%r770, [%rd7+156];
	xor.b32  	%r1059, %r1059, %r770;
$L__BB0_58:
	and.b32  	%r772, %r713, 256;
	setp.eq.s32 	%p32, %r772, 0;
	@%p32 bra 	$L__BB0_60;
	ld.global.u32 	%r773, [%rd7+160];
	xor.b32  	%r1063, %r1063, %r773;
	ld.global.u32 	%r774, [%rd7+164];
	xor.b32  	%r1062, %r1062, %r774;
	ld.global.u32 	%r775, [%rd7+168];
	xor.b32  	%r1061, %r1061, %r775;
	ld.global.u32 	%r776, [%rd7+172];
	xor.b32  	%r1060, %r1060, %r776;
	ld.global.u32 	%r777, [%rd7+176];
	xor.b32  	%r1059, %r1059, %r777;
$L__BB0_60:
	and.b32  	%r779, %r713, 512;
	setp.eq.s32 	%p33, %r779, 0;
	@%p33 bra 	$L__BB0_62;
	ld.global.u32 	%r780, [%rd7+180];
	xor.b32  	%r1063, %r1063, %r780;
	ld.global.u32 	%r781, [%rd7+184];
	xor.b32  	%r1062, %r1062, %r781;
	ld.global.u32 	%r782, [%rd7+188];
	xor.b32  	%r1061, %r1061, %r782;
	ld.global.u32 	%r783, [%rd7+192];
	xor.b32  	%r1060, %r1060, %r783;
	ld.global.u32 	%r784, [%rd7+196];
	xor.b32  	%r1059, %r1059, %r784;
$L__BB0_62:
	and.b32  	%r786, %r713, 1024;
	setp.eq.s32 	%p34, %r786, 0;
	@%p34 bra 	$L__BB0_64;
	ld.global.u32 	%r787, [%rd7+200];
	xor.b32  	%r1063, %r1063, %r787;
	ld.global.u32 	%r788, [%rd7+204];
	xor.b32  	%r1062, %r1062, %r788;
	ld.global.u32 	%r789, [%rd7+208];
	xor.b32  	%r1061, %r1061, %r789;
	ld.global.u32 	%r790, [%rd7+212];
	xor.b32  	%r1060, %r1060, %r790;
	ld.global.u32 	%r791, [%rd7+216];
	xor.b32  	%r1059, %r1059, %r791;
$L__BB0_64:
	and.b32  	%r793, %r713, 2048;
	setp.eq.s32 	%p35, %r793, 0;
	@%p35 bra 	$L__BB0_66;
	ld.global.u32 	%r794, [%rd7+220];
	xor.b32  	%r1063, %r1063, %r794;
	ld.global.u32 	%r795, [%rd7+224];
	xor.b32  	%r1062, %r1062, %r795;
	ld.global.u32 	%r796, [%rd7+228];
	xor.b32  	%r1061, %r1061, %r796;
	ld.global.u32 	%r797, [%rd7+232];
	xor.b32  	%r1060, %r1060, %r797;
	ld.global.u32 	%r798, [%rd7+236];
	xor.b32  	%r1059, %r1059, %r798;
$L__BB0_66:
	and.b32  	%r800, %r713, 4096;
	setp.eq.s32 	%p36, %r800, 0;
	@%p36 bra 	$L__BB0_68;
	ld.global.u32 	%r801, [%rd7+240];
	xor.b32  	%r1063, %r1063, %r801;
	ld.global.u32 	%r802, [%rd7+244];
	xor.b32  	%r1062, %r1062, %r802;
	ld.global.u32 	%r803, [%rd7+248];
	xor.b32  	%r1061, %r1061, %r803;
	ld.global.u32 	%r804, [%rd7+252];
	xor.b32  	%r1060, %r1060, %r804;
	ld.global.u32 	%r805, [%rd7+256];
	xor.b32  	%r1059, %r1059, %r805;
$L__BB0_68:
	and.b32  	%r807, %r713, 8192;
	setp.eq.s32 	%p37, %r807, 0;
	@%p37 bra 	$L__BB0_70;
	ld.global.u32 	%r808, [%rd7+260];
	xor.b32  	%r1063, %r1063, %r808;
	ld.global.u32 	%r809, [%rd7+264];
	xor.b32  	%r1062, %r1062, %r809;
	ld.global.u32 	%r810, [%rd7+268];
	xor.b32  	%r1061, %r1061, %r810;
	ld.global.u32 	%r811, [%rd7+272];
	xor.b32  	%r1060, %r1060, %r811;
	ld.global.u32 	%r812, [%rd7+276];
	xor.b32  	%r1059, %r1059, %r812;
$L__BB0_70:
	and.b32  	%r814, %r713, 16384;
	setp.eq.s32 	%p38, %r814, 0;
	@%p38 bra 	$L__BB0_72;
	ld.global.u32 	%r815, [%rd7+280];
	xor.b32  	%r1063, %r1063, %r815;
	ld.global.u32 	%r816, [%rd7+284];
	xor.b32  	%r1062, %r1062, %r816;
	ld.global.u32 	%r817, [%rd7+288];
	xor.b32  	%r1061, %r1061, %r817;
	ld.global.u32 	%r818, [%rd7+292];
	xor.b32  	%r1060, %r1060, %r818;
	ld.global.u32 	%r819, [%rd7+296];
	xor.b32  	%r1059, %r1059, %r819;
$L__BB0_72:
	and.b32  	%r821, %r713, 32768;
	setp.eq.s32 	%p39, %r821, 0;
	@%p39 bra 	$L__BB0_74;
	ld.global.u32 	%r822, [%rd7+300];
	xor.b32  	%r1063, %r1063, %r822;
	ld.global.u32 	%r823, [%rd7+304];
	xor.b32  	%r1062, %r1062, %r823;
	ld.global.u32 	%r824, [%rd7+308];
	xor.b32  	%r1061, %r1061, %r824;
	ld.global.u32 	%r825, [%rd7+312];
	xor.b32  	%r1060, %r1060, %r825;
	ld.global.u32 	%r826, [%rd7+316];
	xor.b32  	%r1059, %r1059, %r826;
$L__BB0_74:
	add.s32 	%r1150, %r1150, 16;
	setp.ne.s32 	%p40, %r1150, 32;
	@%p40 bra 	$L__BB0_42;
	mad.lo.s32 	%r827, %r1144, -31, %r201;
	add.s32 	%r1144, %r827, 1;
	setp.ne.s32 	%p41, %r1144, 5;
	@%p41 bra 	$L__BB0_41;
	st.local.u32 	[%rd1+4], %r1063;
	st.local.v2.u32 	[%rd1+8], {%r1062, %r1061};
	st.local.v2.u32 	[%rd1+16], {%r1060, %r1059};
	setp.ne.s64 	%p42, %rd4, 3;
	@%p42 bra 	$L__BB0_114;
	mov.b32 	%r1059, 0;
	mov.u32 	%r1060, %r1059;
	mov.u32 	%r1061, %r1059;
	mov.u32 	%r1062, %r1059;
	mov.u32 	%r1063, %r1059;
	mov.u32 	%r1236, %r1059;
$L__BB0_78:
	mul.wide.u32 	%rd35, %r1236, 4;
	add.s64 	%rd36, %rd1, %rd35;
	ld.local.u32 	%r376, [%rd36+4];
	shl.b32 	%r377, %r1236, 5;
	mov.b32 	%r1242, 0;
$L__BB0_79:
	.pragma "nounroll";
	shr.u32 	%r830, %r376, %r1242;
	and.b32  	%r831, %r830, 1;
	setp.eq.b32 	%p43, %r831, 1;
	not.pred 	%p44, %p43;
	add.s32 	%r832, %r377, %r1242;
	mul.lo.s32 	%r833, %r832, 5;
	mul.wide.u32 	%rd37, %r833, 4;
	add.s64 	%rd8, %rd5, %rd37;
	@%p44 bra 	$L__BB0_81;
	ld.global.u32 	%r834, [%rd8];
	xor.b32  	%r1063, %r1063, %r834;
	ld.global.u32 	%r835, [%rd8+4];
	xor.b32  	%r1062, %r1062, %r835;
	ld.global.u32 	%r836, [%rd8+8];
	xor.b32  	%r1061, %r1061, %r836;
	ld.global.u32 	%r837, [%rd8+12];
	xor.b32  	%r1060, %r1060, %r837;
	ld.global.u32 	%r838, [%rd8+16];
	xor.b32  	%r1059, %r1059, %r838;
$L__BB0_81:
	and.b32  	%r840, %r830, 2;
	setp.eq.s32 	%p45, %r840, 0;
	@%p45 bra 	$L__BB0_83;
	ld.global.u32 	%r841, [%rd8+20];
	xor.b32  	%r1063, %r1063, %r841;
	ld.global.u32 	%r842, [%rd8+24];
	xor.b32  	%r1062, %r1062, %r842;
	ld.global.u32 	%r843, [%rd8+28];
	xor.b32  	%r1061, %r1061, %r843;
	ld.global.u32 	%r844, [%rd8+32];
	xor.b32  	%r1060, %r1060, %r844;
	ld.global.u32 	%r845, [%rd8+36];
	xor.b32  	%r1059, %r1059, %r845;
$L__BB0_83:
	and.b32  	%r847, %r830, 4;
	setp.eq.s32 	%p46, %r847, 0;
	@%p46 bra 	$L__BB0_85;
	ld.global.u32 	%r848, [%rd8+40];
	xor.b32  	%r1063, %r1063, %r848;
	ld.global.u32 	%r849, [%rd8+44];
	xor.b32  	%r1062, %r1062, %r849;
	ld.global.u32 	%r850, [%rd8+48];
	xor.b32  	%r1061, %r1061, %r850;
	ld.global.u32 	%r851, [%rd8+52];
	xor.b32  	%r1060, %r1060, %r851;
	ld.global.u32 	%r852, [%rd8+56];
	xor.b32  	%r1059, %r1059, %r852;
$L__BB0_85:
	and.b32  	%r854, %r830, 8;
	setp.eq.s32 	%p47, %r854, 0;
	@%p47 bra 	$L__BB0_87;
	ld.global.u32 	%r855, [%rd8+60];
	xor.b32  	%r1063, %r1063, %r855;
	ld.global.u32 	%r856, [%rd8+64];
	xor.b32  	%r1062, %r1062, %r856;
	ld.global.u32 	%r857, [%rd8+68];
	xor.b32  	%r1061, %r1061, %r857;
	ld.global.u32 	%r858, [%rd8+72];
	xor.b32  	%r1060, %r1060, %r858;
	ld.global.u32 	%r859, [%rd8+76];
	xor.b32  	%r1059, %r1059, %r859;
$L__BB0_87:
	and.b32  	%r861, %r830, 16;
	setp.eq.s32 	%p48, %r861, 0;
	@%p48 bra 	$L__BB0_89;
	ld.global.u32 	%r862, [%rd8+80];
	xor.b32  	%r1063, %r1063, %r862;
	ld.global.u32 	%r863, [%rd8+84];
	xor.b32  	%r1062, %r1062, %r863;
	ld.global.u32 	%r864, [%rd8+88];
	xor.b32  	%r1061, %r1061, %r864;
	ld.global.u32 	%r865, [%rd8+92];
	xor.b32  	%r1060, %r1060, %r865;
	ld.global.u32 	%r866, [%rd8+96];
	xor.b32  	%r1059, %r1059, %r866;
$L__BB0_89:
	and.b32  	%r868, %r830, 32;
	setp.eq.s32 	%p49, %r868, 0;
	@%p49 bra 	$L__BB0_91;
	ld.global.u32 	%r869, [%rd8+100];
	xor.b32  	%r1063, %r1063, %r869;
	ld.global.u32 	%r870, [%rd8+104];
	xor.b32  	%r1062, %r1062, %r870;
	ld.global.u32 	%r871, [%rd8+108];
	xor.b32  	%r1061, %r1061, %r871;
	ld.global.u32 	%r872, [%rd8+112];
	xor.b32  	%r1060, %r1060, %r872;
	ld.global.u32 	%r873, [%rd8+116];
	xor.b32  	%r1059, %r1059, %r873;
$L__BB0_91:
	and.b32  	%r875, %r830, 64;
	setp.eq.s32 	%p50, %r875, 0;
	@%p50 bra 	$L__BB0_93;
	ld.global.u32 	%r876, [%rd8+120];
	xor.b32  	%r1063, %r1063, %r876;
	ld.global.u32 	%r877, [%rd8+124];
	xor.b32  	%r1062, %r1062, %r877;
	ld.global.u32 	%r878, [%rd8+128];
	xor.b32  	%r1061, %r1061, %r878;
	ld.global.u32 	%r879, [%rd8+132];
	xor.b32  	%r1060, %r1060, %r879;
	ld.global.u32 	%r880, [%rd8+136];
	xor.b32  	%r1059, %r1059, %r880;
$L__BB0_93:
	and.b32  	%r882, %r830, 128;
	setp.eq.s32 	%p51, %r882, 0;
	@%p51 bra 	$L__BB0_95;
	ld.global.u32 	%r883, [%rd8+140];
	xor.b32  	%r1063, %r1063, %r883;
	ld.global.u32 	%r884, [%rd8+144];
	xor.b32  	%r1062, %r1062, %r884;
	ld.global.u32 	%r885, [%rd8+148];
	xor.b32  	%r1061, %r1061, %r885;
	ld.global.u32 	%r886, [%rd8+152];
	xor.b32  	%r1060, %r1060, %r886;
	ld.global.u32 	%r887, [%rd8+156];
	xor.b32  	%r1059, %r1059, %r887;
$L__BB0_95:
	and.b32  	%r889, %r830, 256;
	setp.eq.s32 	%p52, %r889, 0;
	@%p52 bra 	$L__BB0_97;
	ld.global.u32 	%r890, [%rd8+160];
	xor.b32  	%r1063, %r1063, %r890;
	ld.global.u32 	%r891, [%rd8+164];
	xor.b32  	%r1062, %r1062, %r891;
	ld.global.u32 	%r892, [%rd8+168];
	xor.b32  	%r1061, %r1061, %r892;
	ld.global.u32 	%r893, [%rd8+172];
	xor.b32  	%r1060, %r1060, %r893;
	ld.global.u32 	%r894, [%rd8+176];
	xor.b32  	%r1059, %r1059, %r894;
$L__BB0_97:
	and.b32  	%r896, %r830, 512;
	setp.eq.s32 	%p53, %r896, 0;
	@%p53 bra 	$L__BB0_99;
	ld.global.u32 	%r897, [%rd8+180];
	xor.b32  	%r1063, %r1063, %r897;
	ld.global.u32 	%r898, [%rd8+184];
	xor.b32  	%r1062, %r1062, %r898;
	ld.global.u32 	%r899, [%rd8+188];
	xor.b32  	%r1061, %r1061, %r899;
	ld.global.u32 	%r900, [%rd8+192];
	xor.b32  	%r1060, %r1060, %r900;
	ld.global.u32 	%r901, [%rd8+196];
	xor.b32  	%r1059, %r1059, %r901;
$L__BB0_99:
	and.b32  	%r903, %r830, 1024;
	setp.eq.s32 	%p54, %r903, 0;
	@%p54 bra 	$L__BB0_101;
	ld.global.u32 	%r904, [%rd8+200];
	xor.b32  	%r1063, %r1063, %r904;
	ld.global.u32 	%r905, [%rd8+204];
	xor.b32  	%r1062, %r1062, %r905;
	ld.global.u32 	%r906, [%rd8+208];
	xor.b32  	%r1061, %r1061, %r906;
	ld.global.u32 	%r907, [%rd8+212];
	xor.b32  	%r1060, %r1060, %r907;
	ld.global.u32 	%r908, [%rd8+216];
	xor.b32  	%r1059, %r1059, %r908;
$L__BB0_101:
	and.b32  	%r910, %r830, 2048;
	setp.eq.s32 	%p55, %r910, 0;
	@%p55 bra 	$L__BB0_103;
	ld.global.u32 	%r911, [%rd8+220];
	xor.b32  	%r1063, %r1063, %r911;
	ld.global.u32 	%r912, [%rd8+224];
	xor.b32  	%r1062, %r1062, %r912;
	ld.global.u32 	%r913, [%rd8+228];
	xor.b32  	%r1061, %r1061, %r913;
	ld.global.u32 	%r914, [%rd8+232];
	xor.b32  	%r1060, %r1060, %r914;
	ld.global.u32 	%r915, [%rd8+236];
	xor.b32  	%r1059, %r1059, %r915;
$L__BB0_103:
	and.b32  	%r917, %r830, 4096;
	setp.eq.s32 	%p56, %r917, 0;
	@%p56 bra 	$L__BB0_105;
	ld.global.u32 	%r918, [%rd8+240];
	xor.b32  	%r1063, %r1063, %r918;
	ld.global.u32 	%r919, [%rd8+244];
	xor.b32  	%r1062, %r1062, %r919;
	ld.global.u32 	%r920, [%rd8+248];
	xor.b32  	%r1061, %r1061, %r920;
	ld.global.u32 	%r921, [%rd8+252];
	xor.b32  	%r1060, %r1060, %r921;
	ld.global.u32 	%r922, [%rd8+256];
	xor.b32  	%r1059, %r1059, %r922;
$L__BB0_105:
	and.b32  	%r924, %r830, 8192;
	setp.eq.s32 	%p57, %r924, 0;
	@%p57 bra 	$L__BB0_107;
	ld.global.u32 	%r925, [%rd8+260];
	xor.b32  	%r1063, %r1063, %r925;
	ld.global.u32 	%r926, [%rd8+264];
	xor.b32  	%r1062, %r1062, %r926;
	ld.global.u32 	%r927, [%rd8+268];
	xor.b32  	%r1061, %r1061, %r927;
	ld.global.u32 	%r928, [%rd8+272];
	xor.b32  	%r1060, %r1060, %r928;
	ld.global.u32 	%r929, [%rd8+276];
	xor.b32  	%r1059, %r1059, %r929;
$L__BB0_107:
	and.b32  	%r931, %r830, 16384;
	setp.eq.s32 	%p58, %r931, 0;
	@%p58 bra 	$L__BB0_109;
	ld.global.u32 	%r932, [%rd8+280];
	xor.b32  	%r1063, %r1063, %r932;
	ld.global.u32 	%r933, [%rd8+284];
	xor.b32  	%r1062, %r1062, %r933;
	ld.global.u32 	%r934, [%rd8+288];
	xor.b32  	%r1061, %r1061, %r934;
	ld.global.u32 	%r935, [%rd8+292];
	xor.b32  	%r1060, %r1060, %r935;
	ld.global.u32 	%r936, [%rd8+296];
	xor.b32  	%r1059, %r1059, %r936;
$L__BB0_109:
	and.b32  	%r938, %r830, 32768;
	setp.eq.s32 	%p59, %r938, 0;
	@%p59 bra 	$L__BB0_111;
	ld.global.u32 	%r939, [%rd8+300];
	xor.b32  	%r1063, %r1063, %r939;
	ld.global.u32 	%r940, [%rd8+304];
	xor.b32  	%r1062, %r1062, %r940;
	ld.global.u32 	%r941, [%rd8+308];
	xor.b32  	%r1061, %r1061, %r941;
	ld.global.u32 	%r942, [%rd8+312];
	xor.b32  	%r1060, %r1060, %r942;
	ld.global.u32 	%r943, [%rd8+316];
	xor.b32  	%r1059, %r1059, %r943;
$L__BB0_111:
	add.s32 	%r1242, %r1242, 16;
	setp.ne.s32 	%p60, %r1242, 32;
	@%p60 bra 	$L__BB0_79;
	mad.lo.s32 	%r944, %r1236, -31, %r377;
	add.s32 	%r1236, %r944, 1;
	setp.ne.s32 	%p61, %r1236, 5;
	@%p61 bra 	$L__BB0_78;
	st.local.u32 	[%rd1+4], %r1063;
	st.local.v2.u32 	[%rd1+8], {%r1062, %r1061};
	st.local.v2.u32 	[%rd1+16], {%r1060, %r1059};
$L__BB0_114:
	shr.u64 	%rd116, %rd3, 2;
	add.s32 	%r1046, %r1046, 1;
	setp.gt.u64 	%p62, %rd3, 3;
	@%p62 bra 	$L__BB0_2;
$L__BB0_115:
	shl.b32 	%r945, %r1, 3;
	mov.u32 	%r946, _ZZ6kernelPyyE13per_block_sum;
	add.s32 	%r557, %r946, %r945;
	mov.b64 	%rd38, 0;
	st.shared.u64 	[%r557], %rd38;
	setp.eq.s64 	%p63, %rd24, 0;
	@%p63 bra 	$L__BB0_123;
	and.b64  	%rd121, %rd24, 3;
	setp.lt.u64 	%p64, %rd24, 4;
	mov.b64 	%rd123, 0;
	@%p64 bra 	$L__BB0_119;
	and.b64  	%rd117, %rd24, -4;
	mul.lo.s32 	%r947, %r5, 1703105765;
	sub.s32 	%r948, %r4, %r947;
	add.s32 	%r1333, %r948, 9514737;
	mov.b64 	%rd123, 0;
$L__BB0_118:
	mov.u32 	%r1339, %r1333;
	shr.u32 	%r949, %r1063, 2;
	xor.b32  	%r950, %r949, %r1063;
	shl.b32 	%r951, %r1059, 4;
	shl.b32 	%r952, %r950, 1;
	xor.b32  	%r953, %r952, %r951;
	xor.b32  	%r954, %r953, %r950;
	xor.b32  	%r955, %r954, %r1059;
	add.s32 	%r956, %r1339, -2899496;
	add.s32 	%r957, %r956, %r955;
	add.s32 	%r958, %r957, 362437;
	cvt.rn.f32.u32 	%f1, %r958;
	fma.rn.f32 	%f2, %f1, 0f2F800000, 0f2F000000;
	cvt.f64.f32 	%fd1, %f2;
	shr.u32 	%r959, %r1062, 2;
	xor.b32  	%r960, %r959, %r1062;
	shl.b32 	%r961, %r955, 4;
	shl.b32 	%r962, %r960, 1;
	xor.b32  	%r963, %r962, %r961;
	xor.b32  	%r964, %r963, %r960;
	xor.b32  	%r965, %r964, %r955;
	add.s32 	%r966, %r956, %r965;
	add.s32 	%r967, %r966, 724874;
	cvt.rn.f32.u32 	%f3, %r967;
	fma.rn.f32 	%f4, %f3, 0f2F800000, 0f2F000000;
	cvt.f64.f32 	%fd2, %f4;
	mul.f64 	%fd3, %fd2, %fd2;
	fma.rn.f64 	%fd4, %fd1, %fd1, %fd3;
	cvt.rzi.s32.f64 	%r968, %fd4;
	sub.s32 	%r969, 1, %r968;
	cvt.s64.s32 	%rd42, %r969;
	add.s64 	%rd43, %rd123, %rd42;
	shr.u32 	%r970, %r1061, 2;
	xor.b32  	%r971, %r970, %r1061;
	shl.b32 	%r972, %r965, 4;
	shl.b32 	%r973, %r971, 1;
	xor.b32  	%r974, %r973, %r972;
	xor.b32  	%r975, %r974, %r971;
	xor.b32  	%r976, %r975, %r965;
	add.s32 	%r977, %r956, %r976;
	add.s32 	%r978, %r977, 1087311;
	cvt.rn.f32.u32 	%f5, %r978;
	fma.rn.f32 	%f6, %f5, 0f2F800000, 0f2F000000;
	cvt.f64.f32 	%fd5, %f6;
	shr.u32 	%r979, %r1060, 2;
	xor.b32  	%r980, %r979, %r1060;
	shl.b32 	%r981, %r976, 4;
	shl.b32 	%r982, %r980, 1;
	xor.b32  	%r983, %r982, %r981;
	xor.b32  	%r984, %r983, %r980;
	xor.b32  	%r1063, %r984, %r976;
	add.s32 	%r985, %r956, %r1063;
	add.s32 	%r986, %r985, 1449748;
	cvt.rn.f32.u32 	%f7, %r986;
	fma.rn.f32 	%f8, %f7, 0f2F800000, 0f2F000000;
	cvt.f64.f32 	%fd6, %f8;
	mul.f64 	%fd7, %fd6, %fd6;
	fma.rn.f64 	%fd8, %fd5, %fd5, %fd7;
	cvt.rzi.s32.f64 	%r987, %fd8;
	sub.s32 	%r988, 1, %r987;
	cvt.s64.s32 	%rd44, %r988;
	add.s64 	%rd45, %rd43, %rd44;
	shr.u32 	%r989, %r1059, 2;
	xor.b32  	%r990, %r989, %r1059;
	shl.b32 	%r991, %r1063, 4;
	shl.b32 	%r992, %r990, 1;
	xor.b32  	%r993, %r992, %r991;
	xor.b32  	%r994, %r993, %r990;
	xor.b32  	%r1062, %r994, %r1063;
	add.s32 	%r995, %r956, %r1062;
	add.s32 	%r996, %r995, 1812185;
	cvt.rn.f32.u32 	%f9, %r996;
	fma.rn.f32 	%f10, %f9, 0f2F800000, 0f2F000000;
	cvt.f64.f32 	%fd9, %f10;
	shr.u32 	%r997, %r955, 2;
	xor.b32  	%r998, %r997, %r955;
	shl.b32 	%r999, %r1062, 4;
	shl.b32 	%r1000, %r998, 1;
	xor.b32  	%r1001, %r1000, %r999;
	xor.b32  	%r1002, %r1001, %r998;
	xor.b32  	%r1061, %r1002, %r1062;
	add.s32 	%r1003, %r956, %r1061;
	add.s32 	%r1004, %r1003, 2174622;
	cvt.rn.f32.u32 	%f11, %r1004;
	fma.rn.f32 	%f12, %f11, 0f2F800000, 0f2F000000;
	cvt.f64.f32 	%fd10, %f12;
	mul.f64 	%fd11, %fd10, %fd10;
	fma.rn.f64 	%fd12, %fd9, %fd9, %fd11;
	cvt.rzi.s32.f64 	%r1005, %fd12;
	sub.s32 	%r1006, 1, %r1005;
	cvt.s64.s32 	%rd46, %r1006;
	add.s64 	%rd47, %rd45, %rd46;
	shr.u32 	%r1007, %r965, 2;
	xor.b32  	%r1008, %r1007, %r965;
	shl.b32 	%r1009, %r1061, 4;
	shl.b32 	%r1010, %r1008, 1;
	xor.b32  	%r1011, %r1010, %r1009;
	xor.b32  	%r1012, %r1011, %r1008;
	xor.b32  	%r1060, %r1012, %r1061;
	add.s32 	%r1013, %r956, %r1060;
	add.s32 	%r1014, %r1013, 2537059;
	cvt.rn.f32.u32 	%f13, %r1014;
	fma.rn.f32 	%f14, %f13, 0f2F800000, 0f2F000000;
	cvt.f64.f32 	%fd13, %f14;
	shr.u32 	%r1015, %r976, 2;
	xor.b32  	%r1016, %r1015, %r976;
	shl.b32 	%r1017, %r1060, 4;
	shl.b32 	%r1018, %r1016, 1;
	xor.b32  	%r1019, %r1018, %r1017;
	xor.b32  	%r1020, %r1019, %r1016;
	xor.b32  	%r1059, %r1020, %r1060;
	add.s32 	%r1021, %r1059, %r1339;
	cvt.rn.f32.u32 	%f15, %r1021;
	fma.rn.f32 	%f16, %f15, 0f2F800000, 0f2F000000;
	cvt.f64.f32 	%fd14, %f16;
	mul.f64 	%fd15, %fd14, %fd14;
	fma.rn.f64 	%fd16, %fd13, %fd13, %fd15;
	cvt.rzi.s32.f64 	%r1022, %fd16;
	sub.s32 	%r1023, 1, %r1022;
	cvt.s64.s32 	%rd48, %r1023;
	add.s64 	%rd123, %rd47, %rd48;
	add.s32 	%r1333, %r1339, 2899496;
	add.s64 	%rd117, %rd117, -4;
	setp.ne.s64 	%p65, %rd117, 0;
	@%p65 bra 	$L__BB0_118;
$L__BB0_119:
	setp.eq.s64 	%p66, %rd121, 0;
	@%p66 bra 	$L__BB0_122;
	add.s32 	%r1345, %r1339, 724874;
$L__BB0_121:
	.pragma "nounroll";
	mov.u32 	%r581, %r1061;
	mov.u32 	%r580, %r1060;
	mov.u32 	%r1061, %r1059;
	shr.u32 	%r1024, %r1063, 2;
	xor.b32  	%r1025, %r1024, %r1063;
	shl.b32 	%r1026, %r1061, 4;
	shl.b32 	%r1027, %r1025, 1;
	xor.b32  	%r1028, %r1027, %r1026;
	xor.b32  	%r1029, %r1028, %r1025;
	xor.b32  	%r1060, %r1029, %r1061;
	add.s32 	%r1030, %r1345, %r1060;
	add.s32 	%r1031, %r1030, -362437;
	cvt.rn.f32.u32 	%f17, %r1031;
	fma.rn.f32 	%f18, %f17, 0f2F800000, 0f2F000000;
	cvt.f64.f32 	%fd17, %f18;
	shr.u32 	%r1032, %r1062, 2;
	xor.b32  	%r1033, %r1032, %r1062;
	shl.b32 	%r1034, %r1060, 4;
	shl.b32 	%r1035, %r1033, 1;
	xor.b32  	%r1036, %r1035, %r1034;
	xor.b32  	%r1037, %r1036, %r1033;
	xor.b32  	%r1059, %r1037, %r1060;
	add.s32 	%r1038, %r1345, %r1059;
	cvt.rn.f32.u32 	%f19, %r1038;
	fma.rn.f32 	%f20, %f19, 0f2F800000, 0f2F000000;
	cvt.f64.f32 	%fd18, %f20;
	mul.f64 	%fd19, %fd18, %fd18;
	fma.rn.f64 	%fd20, %fd17, %fd17, %fd19;
	cvt.rzi.s32.f64 	%r1039, %fd20;
	sub.s32 	%r1040, 1, %r1039;
	cvt.s64.s32 	%rd49, %r1040;
	add.s64 	%rd123, %rd123, %rd49;
	add.s32 	%r1345, %r1345, 724874;
	add.s64 	%rd121, %rd121, -1;
	setp.ne.s64 	%p67, %rd121, 0;
	mov.u32 	%r1062, %r580;
	mov.u32 	%r1063, %r581;
	@%p67 bra 	$L__BB0_121;
$L__BB0_122:
	st.shared.u64 	[%r557], %rd123;
$L__BB0_123:
	setp.ne.s32 	%p68, %r1, 0;
	@%p68 bra 	$L__BB0_125;
	cvta.to.global.u64 	%rd50, %rd23;
	mul.wide.u32 	%rd51, %r2, 8;
	add.s64 	%rd52, %rd50, %rd51;
	ld.shared.u64 	%rd53, [_ZZ6kernelPyyE13per_block_sum];
	ld.shared.u64 	%rd54, [_ZZ6kernelPyyE13per_block_sum+8];
	add.s64 	%rd55, %rd53, %rd54;
	ld.shared.u64 	%rd56, [_ZZ6kernelPyyE13per_block_sum+16];
	add.s64 	%rd57, %rd55, %rd56;
	ld.shared.u64 	%rd58, [_ZZ6kernelPyyE13per_block_sum+24];
	add.s64 	%rd59, %rd57, %rd58;
	ld.shared.u64 	%rd60, [_ZZ6kernelPyyE13per_block_sum+32];
	add.s64 	%rd61, %rd59, %rd60;
	ld.shared.u64 	%rd62, [_ZZ6kernelPyyE13per_block_sum+40];
	add.s64 	%rd63, %rd61, %rd62;
	ld.shared.u64 	%rd64, [_ZZ6kernelPyyE13per_block_sum+48];
	add.s64 	%rd65, %rd63, %rd64;
	ld.shared.u64 	%rd66, [_ZZ6kernelPyyE13per_block_sum+56];
	add.s64 	%rd67, %rd65, %rd66;
	ld.shared.u64 	%rd68, [_ZZ6kernelPyyE13per_block_sum+64];
	add.s64 	%rd69, %rd67, %rd68;
	ld.shared.u64 	%rd70, [_ZZ6kernelPyyE13per_block_sum+72];
	add.s64 	%rd71, %rd69, %rd70;
	ld.shared.u64 	%rd72, [_ZZ6kernelPyyE13per_block_sum+80];
	add.s64 	%rd73, %rd71, %rd72;
	ld.shared.u64 	%rd74, [_ZZ6kernelPyyE13per_block_sum+88];
	add.s64 	%rd75, %rd73, %rd74;
	ld.shared.u64 	%rd76, [_ZZ6kernelPyyE13per_block_sum+96];
	add.s64 	%rd77, %rd75, %rd76;
	ld.shared.u64 	%rd78, [_ZZ6kernelPyyE13per_block_sum+104];
	add.s64 	%rd79, %rd77, %rd78;
	ld.shared.u64 	%rd80, [_ZZ6kernelPyyE13per_block_sum+112];
	add.s64 	%rd81, %rd79, %rd80;
	ld.shared.u64 	%rd82, [_ZZ6kernelPyyE13per_block_sum+120];
	add.s64 	%rd83, %rd81, %rd82;
	ld.shared.u64 	%rd84, [_ZZ6kernelPyyE13per_block_sum+128];
	add.s64 	%rd85, %rd83, %rd84;
	ld.shared.u64 	%rd86, [_ZZ6kernelPyyE13per_block_sum+136];
	add.s64 	%rd87, %rd85, %rd86;
	ld.shared.u64 	%rd88, [_ZZ6kernelPyyE13per_block_sum+144];
	add.s64 	%rd89, %rd87, %rd88;
	ld.shared.u64 	%rd90, [_ZZ6kernelPyyE13per_block_sum+152];
	add.s64 	%rd91, %rd89, %rd90;
	ld.shared.u64 	%rd92, [_ZZ6kernelPyyE13per_block_sum+160];
	add.s64 	%rd93, %rd91, %rd92;
	ld.shared.u64 	%rd94, [_ZZ6kernelPyyE13per_block_sum+168];
	add.s64 	%rd95, %rd93, %rd94;
	ld.shared.u64 	%rd96, [_ZZ6kernelPyyE13per_block_sum+176];
	add.s64 	%rd97, %rd95, %rd96;
	ld.shared.u64 	%rd98, [_ZZ6kernelPyyE13per_block_sum+184];
	add.s64 	%rd99, %rd97, %rd98;
	ld.shared.u64 	%rd100, [_ZZ6kernelPyyE13per_block_sum+192];
	add.s64 	%rd101, %rd99, %rd100;
	ld.shared.u64 	%rd102, [_ZZ6kernelPyyE13per_block_sum+200];
	add.s64 	%rd103, %rd101, %rd102;
	ld.shared.u64 	%rd104, [_ZZ6kernelPyyE13per_block_sum+208];
	add.s64 	%rd105, %rd103, %rd104;
	ld.shared.u64 	%rd106, [_ZZ6kernelPyyE13per_block_sum+216];
	add.s64 	%rd107, %rd105, %rd106;
	ld.shared.u64 	%rd108, [_ZZ6kernelPyyE13per_block_sum+224];
	add.s64 	%rd109, %rd107, %rd108;
	ld.shared.u64 	%rd110, [_ZZ6kernelPyyE13per_block_sum+232];
	add.s64 	%rd111, %rd109, %rd110;
	ld.shared.u64 	%rd112, [_ZZ6kernelPyyE13per_block_sum+240];
	add.s64 	%rd113, %rd111, %rd112;
	ld.shared.u64 	%rd114, [_ZZ6kernelPyyE13per_block_sum+248];
	add.s64 	%rd115, %rd113, %rd114;
	st.global.u64 	[%rd52], %rd115;
$L__BB0_125:
	ret;

}


// ===== COMPILED SASS (sm_100) =====

	.target	sm_100

	.elftype	@"ET_EXEC"


//--------------------- .note.nv.tkinfo           --------------------------
	.section	.note.nv.tkinfo,"",@"SHT_NOTE"
	.sectionflags	@"SHF_NOTE_NV_TKINFO"
	.tkinfo
        /*0018*/ 	.word	0x00000002
        /*0030*/ 	.string	""
        /*0030*/ 	.string	"ptxas"
        /*0030*/ 	.string	"Cuda compilation tools, release 13.0, V13.0.88"
        /*0030*/ 	.string	"Build cuda_13.0.r13.0/compiler.36424714_0"
        /*0030*/ 	.string	"-arch sm_100 -m 64 "



//--------------------- .note.nv.cuinfo           --------------------------
	.section	.note.nv.cuinfo,"",@"SHT_NOTE"
	.sectionflags	@"SHF_NOTE_NV_CUINFO"
        /*0018*/ 	.short	0x0002
        /*001a*/ 	.short	0x0064
        /*001c*/ 	.short	0x0082
	.zero		2


//--------------------- .nv.info                  --------------------------
	.section	.nv.info,"",@"SHT_CUDA_INFO"
	.align	4


	//----- nvinfo : EIATTR_REGCOUNT
	.align		4
        /*0000*/ 	.byte	0x04, 0x2f
        /*0002*/ 	.short	(.L_10 - .L_9)
	.align		4
.L_9:
        /*0004*/ 	.word	index@(_Z6kernelPyy)
        /*0008*/ 	.word	0x0000001f


	//----- nvinfo : EIATTR_FRAME_SIZE
	.align		4
.L_10:
        /*000c*/ 	.byte	0x04, 0x11
        /*000e*/ 	.short	(.L_12 - .L_11)
	.align		4
.L_11:
        /*0010*/ 	.word	index@(_Z6kernelPyy)
        /*0014*/ 	.word	0x00000030


	//----- nvinfo : EIATTR_MIN_STACK_SIZE
	.align		4
.L_12:
        /*0018*/ 	.byte	0x04, 0x12
        /*001a*/ 	.short	(.L_14 - .L_13)
	.align		4
.L_13:
        /*001c*/ 	.word	index@(_Z6kernelPyy)
        /*0020*/ 	.word	0x00000030
.L_14:


//--------------------- .nv.compat                --------------------------
	.section	.nv.compat,"",@"SHT_CUDA_COMPAT_INFO"
	.align	4
        /*0000*/ 	.byte	0x02, 0x09, 0x00, 0x00, 0x02, 0x02, 0x01, 0x00, 0x02, 0x05, 0x05, 0x00, 0x03, 0x07, 0x01, 0x01
        /*0010*/ 	.byte	0x02, 0x03, 0x00, 0x00, 0x02, 0x06, 0x01, 0x00, 0x04, 0x0b, 0x08, 0x00, 0x01, 0x00, 0x00, 0x00
        /*0020*/ 	.byte	0x00, 0x00, 0x00, 0x00


//--------------------- .nv.info._Z6kernelPyy     --------------------------
	.section	.nv.info._Z6kernelPyy,"",@"SHT_CUDA_INFO"
	.sectionflags	@""
	.align	4


	//----- nvinfo : EIATTR_CUDA_API_VERSION
	.align		4
        /*0000*/ 	.byte	0x04, 0x37
        /*0002*/ 	.short	(.L_16 - .L_15)
.L_15:
        /*0004*/ 	.word	0x00000082


	//----- nvinfo : EIATTR_KPARAM_INFO
	.align		4
.L_16:
        /*0008*/ 	.byte	0x04, 0x17
        /*000a*/ 	.short	(.L_18 - .L_17)
.L_17:
        /*000c*/ 	.word	0x00000000
        /*0010*/ 	.short	0x0001
        /*0012*/ 	.short	0x0008
        /*0014*/ 	.byte	0x00, 0xf0, 0x21, 0x00


	//----- nvinfo : EIATTR_KPARAM_INFO
	.align		4
.L_18:
        /*0018*/ 	.byte	0x04, 0x17
        /*001a*/ 	.short	(.L_20 - .L_19)
.L_19:
        /*001c*/ 	.word	0x00000000
        /*0020*/ 	.short	0x0000
        /*0022*/ 	.short	0x0000
        /*0024*/ 	.byte	0x00, 0xf5, 0x21, 0x00


	//----- nvinfo : EIATTR_SPARSE_MMA_MASK
	.align		4
.L_20:
        /*0028*/ 	.byte	0x03, 0x50
        /*002a*/ 	.short	0x0000


	//----- nvinfo : EIATTR_MAXREG_COUNT
	.align		4
        /*002c*/ 	.byte	0x03, 0x1b
        /*002e*/ 	.short	0x00ff


	//----- nvinfo : EIATTR_MERCURY_ISA_VERSION
	.align		4
        /*0030*/ 	.byte	0x03, 0x5f
        /*0032*/ 	.short	0x0101


	//----- nvinfo : EIATTR_VRC_CTA_INIT_COUNT
	.align		4
        /*0034*/ 	.byte	0x02, 0x4a
	.zero		1
	.zero		1


	//----- nvinfo : EIATTR_EXIT_INSTR_OFFSETS
	.align		4
        /*0038*/ 	.byte	0x04, 0x1c
        /*003a*/ 	.short	(.L_22 - .L_21)


	//   ....[0]....
.L_21:
        /*003c*/ 	.word	0x000031a0


	//   ....[1]....
        /*0040*/ 	.word	0x000034e0


	//----- nvinfo : EIATTR_CRS_STACK_SIZE
	.align		4
.L_22:
        /*0044*/ 	.byte	0x04, 0x1e
        /*0046*/ 	.short	(.L_24 - .L_23)
.L_23:
        /*0048*/ 	.word	0x00000000


	//----- nvinfo : EIATTR_CBANK_PARAM_SIZE
	.align		4
.L_24:
        /*004c*/ 	.byte	0x03, 0x19
        /*004e*/ 	.short	0x0010


	//----- nvinfo : EIATTR_PARAM_CBANK
	.align		4
        /*0050*/ 	.byte	0x04, 0x0a
        /*0052*/ 	.short	(.L_26 - .L_25)
	.align		4
.L_25:
        /*0054*/ 	.word	index@(.nv.constant0._Z6kernelPyy)
        /*0058*/ 	.short	0x0380
        /*005a*/ 	.short	0x0010


	//----- nvinfo : EIATTR_SW_WAR
	.align		4
.L_26:
        /*005c*/ 	.byte	0x04, 0x36
        /*005e*/ 	.short	(.L_28 - .L_27)
.L_27:
        /*0060*/ 	.word	0x00000008
.L_28:


//--------------------- .nv.callgraph             --------------------------
	.section	.nv.callgraph,"",@"SHT_CUDA_CALLGRAPH"
	.align	4
	.sectionentsize	8
	.align		4
        /*0000*/ 	.word	0x00000000
	.align		4
        /*0004*/ 	.word	0xffffffff
	.align		4
        /*0008*/ 	.word	0x00000000
	.align		4
        /*000c*/ 	.word	0xfffffffe
	.align		4
        /*0010*/ 	.word	0x00000000
	.align		4
        /*0014*/ 	.word	0xfffffffd
	.align		4
        /*0018*/ 	.word	0x00000000
	.align		4
        /*001c*/ 	.word	0xfffffffc


//--------------------- .nv.constant4             --------------------------
	.section	.nv.constant4,"a",@progbits
	.align	8
	.align		8
.nv.constant4:
        /*0000*/ 	.dword	precalc_xorwow_matrix
	.align		8
        /*0008*/ 	.dword	precalc_xorwow_offset_matrix
	.align		8
        /*0010*/ 	.dword	mrg32k3aM1
	.align		8
        /*0018*/ 	.dword	mrg32k3aM2
	.align		8
        /*0020*/ 	.dword	mrg32k3aM1SubSeq
	.align		8
        /*0028*/ 	.dword	mrg32k3aM2SubSeq
	.align		8
        /*0030*/ 	.dword	mrg32k3aM1Seq
	.align		8
        /*0038*/ 	.dword	mrg32k3aM2Seq


//--------------------- .nv.constant3             --------------------------
	.section	.nv.constant3,"a",@progbits
	.align	8
.nv.constant3:
	.type		__cr_lgamma_table,@object
	.size		__cr_lgamma_table,(.L_8 - __cr_lgamma_table)
__cr_lgamma_table:
        /*0000*/ 	.byte	0x00, 0x00, 0x00, 0x00, 0x00, 0x00, 0x00, 0x00, 0x00, 0x00, 0x00, 0x00, 0x00, 0x00, 0x00, 0x00
        /*0010*/ 	.byte	0xef, 0x39, 0xfa, 0xfe, 0x42, 0x2e, 0xe6, 0x3f, 0x02, 0x20, 0x2a, 0xfa, 0x0b, 0xab, 0xfc, 0x3f
        /*0020*/ 	.byte	0xf9, 0x2c, 0x92, 0x7c, 0xa7, 0x6c, 0x09, 0x40, 0xc9, 0x79, 0x44, 0x3c, 0x64, 0x26, 0x13, 0x40
        /*0030*/ 	.byte	0xca, 0x01, 0xcf, 0x3a, 0x27, 0x51, 0x1a, 0x40, 0x30, 0xcc, 0x2d, 0xf3, 0xe1, 0x0c, 0x21, 0x40
        /*0040*/ 	.byte	0x0d, 0xb7, 0xfc, 0x82, 0x8e, 0x35, 0x25, 0x40
.L_8:


//--------------------- .text._Z6kernelPyy        --------------------------
	.section	.text._Z6kernelPyy,"ax",@progbits
	.align	128
        .global         _Z6kernelPyy
        .type           _Z6kernelPyy,@function
        .size           _Z6kernelPyy,(.L_x_17 - _Z6kernelPyy)
        .other          _Z6kernelPyy,@"STO_CUDA_ENTRY STV_DEFAULT"
_Z6kernelPyy:
.text._Z6kernelPyy:
[----:B------:R-:W0:Y:S01]  /*0000*/  LDC R1, c[0x0][0x37c] ;  /* 0x0000df00ff017b82 */ /* 0x000e220000000800 */
[----:B------:R-:W1:Y:S01]  /*0010*/  S2R R3, SR_TID.X ;  /* 0x0000000000037919 */ /* 0x000e620000002100 */
[----:B------:R-:W1:Y:S01]  /*0020*/  LDCU UR4, c[0x0][0x360] ;  /* 0x00006c00ff0477ac */ /* 0x000e620008000800 */
[----:B0-----:R-:W-:Y:S01]  /*0030*/  VIADD R1, R1, 0xffffffd0 ;  /* 0xffffffd001017836 */ /* 0x001fe20000000000 */
[----:B------:R-:W1:Y:S01]  /*0040*/  S2R R0, SR_CTAID.X ;  /* 0x0000000000007919 */ /* 0x000e620000002500 */
[----:B------:R-:W0:Y:S01]  /*0050*/  LDCU.64 UR8, c[0x0][0x358] ;  /* 0x00006b00ff0877ac */ /* 0x000e220008000a00 */
[----:B-1----:R-:W-:Y:S01]  /*0060*/  IMAD R16, R0, UR4, R3 ;  /* 0x0000000400107c24 */ /* 0x002fe2000f8e0203 */
[----:B------:R-:W-:-:S06]  /*0070*/  CS2R R2, SR_CLOCKLO ;  /* 0x0000000000027805 */ /* 0x000fcc0000015000 */
[----:B------:R-:W-:Y:S01]  /*0080*/  LOP3.LUT R12, R2, 0xaad26b49, RZ, 0x3c, !PT ;  /* 0xaad26b49020c7812 */ /* 0x000fe200078e3cff */
[----:B------:R-:W-:Y:S01]  /*0090*/  BSSY.RECONVERGENT B0, `(.L_x_0) ;  /* 0x000025d000007945 */ /* 0x000fe20003800200 */
[----:B------:R-:W-:Y:S02]  /*00a0*/  LOP3.LUT R13, R3, 0xf7dcefdd, RZ, 0x3c, !PT ;  /* 0xf7dcefdd030d7812 */ /* 0x000fe400078e3cff */
[----:B------:R-:W-:Y:S01]  /*00b0*/  ISETP.NE.AND P0, PT, R16, RZ, PT ;  /* 0x000000ff1000720c */ /* 0x000fe20003f05270 */
[----:B------:R-:W-:Y:S02]  /*00c0*/  IMAD R12, R12, 0x4182bed5, RZ ;  /* 0x4182bed50c0c7824 */ /* 0x000fe400078e02ff */
[----:B------:R-:W-:Y:S02]  /*00d0*/  IMAD R3, R13, -0x658354e5, RZ ;  /* 0x9a7cab1b0d037824 */ /* 0x000fe400078e02ff */
[C---:B------:R-:W-:Y:S01]  /*00e0*/  VIADD R5, R12.reuse, 0x75bcd15 ;  /* 0x075bcd150c057836 */ /* 0x040fe20000000000 */
[C---:B------:R-:W-:Y:S01]  /*00f0*/  LOP3.LUT R6, R12.reuse, 0x159a55e5, RZ, 0x3c, !PT ;  /* 0x159a55e50c067812 */ /* 0x040fe200078e3cff */
[----:B------:R-:W-:Y:S01]  /*0100*/  VIADD R7, R3, 0x1f123bb5 ;  /* 0x1f123bb503077836 */ /* 0x000fe20000000000 */
[----:B------:R-:W-:-:S02]  /*0110*/  IADD3 R4, PT, PT, R12, 0x64f0c9, R3 ;  /* 0x0064f0c90c047810 */ /* 0x000fc40007ffe003 */
[----:B------:R-:W-:Y:S01]  /*0120*/  LOP3.LUT R2, R3, 0x5491333, RZ, 0x3c, !PT ;  /* 0x0549133303027812 */ /* 0x000fe200078e3cff */
[----:B------:R-:W-:Y:S01]  /*0130*/  VIADD R3, R12, 0x583f19 ;  /* 0x00583f190c037836 */ /* 0x000fe20000000000 */
[----:B------:R1:W-:Y:S04]  /*0140*/  STL.64 [R1+0x8], R6 ;  /* 0x0000080601007387 */ /* 0x0003e80000100a00 */
[----:B------:R1:W-:Y:S04]  /*0150*/  STL.64 [R1], R4 ;  /* 0x0000000401007387 */ /* 0x0003e80000100a00 */
[----:B------:R1:W-:Y:S01]  /*0160*/  STL.64 [R1+0x10], R2 ;  /* 0x0000100201007387 */ /* 0x0003e20000100a00 */
[----:B0-----:R-:W-:Y:S05]  /*0170*/  @!P0 BRA `(.L_x_1) ;  /* 0x0000002400388947 */ /* 0x001fea0003800000 */
[----:B------:R-:W-:-:S07]  /*0180*/  CS2R R14, SRZ ;  /* 0x00000000000e7805 */ /* 0x000fce000001ff00 */
.L_x_10:
[----:B------:R-:W-:Y:S01]  /*0190*/  LOP3.LUT R20, R16, 0x3, RZ, 0xc0, !PT ;  /* 0x0000000310147812 */ /* 0x000fe200078ec0ff */
[----:B------:R-:W-:Y:S03]  /*01a0*/  BSSY.RECONVERGENT B1, `(.L_x_2) ;  /* 0x0000245000017945 */ /* 0x000fe60003800200 */
[----:B------:R-:W-:-:S04]  /*01b0*/  ISETP.NE.U32.AND P0, PT, R20, RZ, PT ;  /* 0x000000ff1400720c */ /* 0x000fc80003f05070 */
[----:B------:R-:W-:-:S13]  /*01c0*/  ISETP.NE.AND.EX P0, PT, RZ, RZ, PT, P0 ;  /* 0x000000ffff00720c */ /* 0x000fda0003f05300 */
[----:B0-23--:R-:W-:Y:S05]  /*01d0*/  @!P0 BRA `(.L_x_3) ;  /* 0x0000002400048947 */ /* 0x00dfea0003800000 */
[----:B------:R-:W0:Y:S01]  /*01e0*/  LDC.64 R8, c[0x4][RZ] ;  /* 0x01000000ff087b82 */ /* 0x000e220000000a00 */
[----:B------:R-:W-:Y:S01]  /*01f0*/  IMAD.MOV.U32 R18, RZ, RZ, RZ ;  /* 0x000000ffff127224 */ /* 0x000fe200078e00ff */
[----:B-1----:R-:W-:Y:S02]  /*0200*/  CS2R R2, SRZ ;  /* 0x0000000000027805 */ /* 0x002fe4000001ff00 */
[----:B------:R-:W-:Y:S01]  /*0210*/  CS2R R6, SRZ ;  /* 0x0000000000067805 */ /* 0x000fe2000001ff00 */
[----:B------:R-:W-:Y:S02]  /*0220*/  IMAD.MOV.U32 R5, RZ, RZ, RZ ;  /* 0x000000ffff057224 */ /* 0x000fe400078e00ff */
[----:B0-----:R-:W-:-:S07]  /*0230*/  IMAD.WIDE.U32 R8, R14, 0xc80, R8 ;  /* 0x00000c800e087825 */ /* 0x001fce00078e0008 */
.L_x_5:
[----:B------:R-:W-:-:S06]  /*0240*/  IMAD R17, R18, 0x4, R1 ;  /* 0x0000000412117824 */ /* 0x000fcc00078e0201 */
[----:B------:R-:W5:Y:S01]  /*0250*/  LDL R17, [R17+0x4] ;  /* 0x0000040011117983 */ /* 0x000f620000100800 */
[----:B------:R-:W-:Y:S01]  /*0260*/  IMAD.SHL.U32 R19, R18, 0x20, RZ ;  /* 0x0000002012137824 */ /* 0x000fe200078e00ff */
[----:B------:R-:W-:-:S06]  /*0270*/  UMOV UR4, URZ ;  /* 0x000000ff00047c82 */ /* 0x000fcc0008000000 */
.L_x_4:
[----:B-----5:R-:W-:Y:S01]  /*0280*/  SHF.R.U32.HI R23, RZ, UR4, R17 ;  /* 0x00000004ff177c19 */ /* 0x020fe20008011611 */
[----:B------:R-:W-:-:S03]  /*0290*/  VIADD R10, R19, UR4 ;  /* 0x00000004130a7c36 */ /* 0x000fc60008000000 */
[----:B------:R-:W-:-:S04]  /*02a0*/  LOP3.LUT R11, R23, 0x1, RZ, 0xc0, !PT ;  /* 0x00000001170b7812 */ /* 0x000fc800078ec0ff */
[----:B------:R-:W-:Y:S01]  /*02b0*/  ISETP.NE.U32.AND P0, PT, R11, 0x1, PT ;  /* 0x000000010b00780c */ /* 0x000fe20003f05070 */
[----:B------:R-:W-:-:S03]  /*02c0*/  IMAD R11, R10, 0x5, RZ ;  /* 0x000000050a0b7824 */ /* 0x000fc600078e02ff */
[----:B------:R-:W-:Y:S01]  /*02d0*/  R2P PR, R23, 0x7e ;  /* 0x0000007e17007804 */ /* 0x000fe20000000000 */
[----:B------:R-:W-:-:S08]  /*02e0*/  IMAD.WIDE.U32 R10, R11, 0x4, R8 ;  /* 0x000000040b0a7825 */ /* 0x000fd000078e0008 */
[----:B------:R-:W2:Y:S04]  /*02f0*/  @!P0 LDG.E R22, desc[UR8][R10.64+0x10] ;  /* 0x000010080a168981 */ /* 0x000ea8000c1e1900 */
[----:B------:R-:W3:Y:S04]  /*0300*/  @P1 LDG.E R24, desc[UR8][R10.64+0x24] ;  /* 0x000024080a181981 */ /* 0x000ee8000c1e1900 */
[----:B------:R-:W4:Y:S04]  /*0310*/  @P2 LDG.E R26, desc[UR8][R10.64+0x38] ;  /* 0x000038080a1a2981 */ /* 0x000f28000c1e1900 */
[----:B------:R-:W4:Y:S04]  /*0320*/  @P3 LDG.E R28, desc[UR8][R10.64+0x4c] ;  /* 0x00004c080a1c3981 */ /* 0x000f28000c1e1900 */
[----:B------:R-:W4:Y:S04]  /*0330*/  @!P0 LDG.E R21, desc[UR8][R10.64+0x4] ;  /* 0x000004080a158981 */ /* 0x000f28000c1e1900 */
[----:B------:R-:W4:Y:S01]  /*0340*/  @P1 LDG.E R25, desc[UR8][R10.64+0x20] ;  /* 0x000020080a191981 */ /* 0x000f22000c1e1900 */
[----:B--2---:R-:W-:-:S03]  /*0350*/  @!P0 LOP3.LUT R3, R3, R22, RZ, 0x3c, !PT ;  /* 0x0000001603038212 */ /* 0x004fc600078e3cff */
[----:B------:R-:W2:Y:S01]  /*0360*/  @!P0 LDG.E R22, desc[UR8][R10.64] ;  /* 0x000000080a168981 */ /* 0x000ea2000c1e1900 */
[----:B---3--:R-:W-:-:S03]  /*0370*/  @P1 LOP3.LUT R3, R3, R24, RZ, 0x3c, !PT ;  /* 0x0000001803031212 */ /* 0x008fc600078e3cff */
[----:B------:R-:W3:Y:S01]  /*0380*/  @P4 LDG.E R24, desc[UR8][R10.64+0x60] ;  /* 0x000060080a184981 */ /* 0x000ee2000c1e1900 */
[----:B----4-:R-:W-:-:S03]  /*0390*/  @P2 LOP3.LUT R3, R3, R26, RZ, 0x3c, !PT ;  /* 0x0000001a03032212 */ /* 0x010fc600078e3cff */
[----:B------:R-:W4:Y:S01]  /*03a0*/  @P5 LDG.E R26, desc[UR8][R10.64+0x74] ;  /* 0x000074080a1a5981 */ /* 0x000f22000c1e1900 */
[----:B------:R-:W-:Y:S02]  /*03b0*/  @P3 LOP3.LUT R3, R3, R28, RZ, 0x3c, !PT ;  /* 0x0000001c03033212 */ /* 0x000fe400078e3cff */
[----:B------:R-:W-:Y:S02]  /*03c0*/  @!P0 LOP3.LUT R6, R6, R21, RZ, 0x3c, !PT ;  /* 0x0000001506068212 */ /* 0x000fe400078e3cff */
[----:B------:R-:W4:Y:S01]  /*03d0*/  @!P0 LDG.E R21, desc[UR8][R10.64+0xc] ;  /* 0x00000c080a158981 */ /* 0x000f22000c1e1900 */
[----:B--2---:R-:W-:-:S03]  /*03e0*/  @!P0 LOP3.LUT R5, R5, R22, RZ, 0x3c, !PT ;  /* 0x0000001605058212 */ /* 0x004fc600078e3cff */
[----:B------:R-:W2:Y:S01]  /*03f0*/  @!P0 LDG.E R22, desc[UR8][R10.64+0x8] ;  /* 0x000008080a168981 */ /* 0x000ea2000c1e1900 */
[----:B---3--:R-:W-:-:S03]  /*0400*/  @P4 LOP3.LUT R3, R3, R24, RZ, 0x3c, !PT ;  /* 0x0000001803034212 */ /* 0x008fc600078e3cff */
[----:B------:R-:W3:Y:S01]  /*0410*/  @P1 LDG.E R24, desc[UR8][R10.64+0x14] ;  /* 0x000014080a181981 */ /* 0x000ee2000c1e1900 */
[----:B----4-:R-:W-:-:S03]  /*0420*/  @!P0 LOP3.LUT R2, R2, R21, RZ, 0x3c, !PT ;  /* 0x0000001502028212 */ /* 0x010fc600078e3cff */
[----:B------:R-:W4:Y:S01]  /*0430*/  @P1 LDG.E R21, desc[UR8][R10.64+0x18] ;  /* 0x000018080a151981 */ /* 0x000f22000c1e1900 */
[----:B--2---:R-:W-:-:S03]  /*0440*/  @!P0 LOP3.LUT R7, R7, R22, RZ, 0x3c, !PT ;  /* 0x0000001607078212 */ /* 0x004fc600078e3cff */
[----:B------:R-:W2:Y:S01]  /*0450*/  @P1 LDG.E R22, desc[UR8][R10.64+0x1c] ;  /* 0x00001c080a161981 */ /* 0x000ea2000c1e1900 */
[----:B---3--:R-:W-:-:S03]  /*0460*/  @P1 LOP3.LUT R5, R5, R24, RZ, 0x3c, !PT ;  /* 0x0000001805051212 */ /* 0x008fc600078e3cff */
[----:B------:R-:W3:Y:S01]  /*0470*/  @P2 LDG.E R24, desc[UR8][R10.64+0x28] ;  /* 0x000028080a182981 */ /* 0x000ee2000c1e1900 */
[----:B------:R-:W-:-:S03]  /*0480*/  @P1 LOP3.LUT R2, R2, R25, RZ, 0x3c, !PT ;  /* 0x0000001902021212 */ /* 0x000fc600078e3cff */
[----:B------:R-:W3:Y:S01]  /*0490*/  @P2 LDG.E R25, desc[UR8][R10.64+0x34] ;  /* 0x000034080a192981 */ /* 0x000ee2000c1e1900 */
[----:B----4-:R-:W-:-:S03]  /*04a0*/  @P1 LOP3.LUT R6, R6, R21, RZ, 0x3c, !PT ;  /* 0x0000001506061212 */ /* 0x010fc600078e3cff */
[----:B------:R-:W4:Y:S01]  /*04b0*/  @P2 LDG.E R21, desc[UR8][R10.64+0x2c] ;  /* 0x00002c080a152981 */ /* 0x000f22000c1e1900 */
[----:B--2---:R-:W-:-:S03]  /*04c0*/  @P1 LOP3.LUT R7, R7, R22, RZ, 0x3c, !PT ;  /* 0x0000001607071212 */ /* 0x004fc600078e3cff */
        /* <DEDUP_REMOVED lines=27> */
[----:B------:R-:W-:Y:S02]  /*0680*/  LOP3.LUT P0, RZ, R23, 0x80, RZ, 0xc0, !PT ;  /* 0x0000008017ff7812 */ /* 0x000fe4000780c0ff */
[----:B------:R-:W-:Y:S02]  /*0690*/  @P5 LOP3.LUT R2, R2, R25, RZ, 0x3c, !PT ;  /* 0x0000001902025212 */ /* 0x000fe400078e3cff */
        /* <DEDUP_REMOVED lines=17> */
[----:B------:R-:W-:Y:S02]  /*07b0*/  @P6 LOP3.LUT R3, R3, R26, RZ, 0x3c, !PT ;  /* 0x0000001a03036212 */ /* 0x000fe400078e3cff */
[----:B------:R-:W-:Y:S02]  /*07c0*/  @P0 LOP3.LUT R2, R2, R25, RZ, 0x3c, !PT ;  /* 0x0000001902020212 */ /* 0x000fe400078e3cff */
[----:B----4-:R-:W-:Y:S02]  /*07d0*/  @P0 LOP3.LUT R6, R6, R21, RZ, 0x3c, !PT ;  /* 0x0000001506060212 */ /* 0x010fe400078e3cff */
[----:B--2---:R-:W-:Y:S02]  /*07e0*/  @P0 LOP3.LUT R7, R7, R22, RZ, 0x3c, !PT ;  /* 0x0000001607070212 */ /* 0x004fe400078e3cff */
[----:B---3--:R-:W-:Y:S02]  /*07f0*/  @P0 LOP3.LUT R3, R3, R24, RZ, 0x3c, !PT ;  /* 0x0000001803030212 */ /* 0x008fe400078e3cff */
[----:B------:R-:W-:-:S13]  /*0800*/  R2P PR, R23.B1, 0x7f ;  /* 0x0000007f17007804 */ /* 0x000fda0000001000 */
[----:B------:R-:W2:Y:S04]  /*0810*/  @P0 LDG.E R22, desc[UR8][R10.64+0xa0] ;  /* 0x0000a0080a160981 */ /* 0x000ea8000c1e1900 */
[----:B------:R-:W3:Y:S04]  /*0820*/  @P0 LDG.E R21, desc[UR8][R10.64+0xa4] ;  /* 0x0000a4080a150981 */ /* 0x000ee8000c1e1900 */
[----:B------:R-:W4:Y:S04]  /*0830*/  @P0 LDG.E R24, desc[UR8][R10.64+0xb0] ;  /* 0x0000b0080a180981 */ /* 0x000f28000c1e1900 */
[----:B------:R-:W4:Y:S04]  /*0840*/  @P0 LDG.E R25, desc[UR8][R10.64+0xac] ;  /* 0x0000ac080a190981 */ /* 0x000f28000c1e1900 */
[----:B------:R-:W4:Y:S01]  /*0850*/  @P2 LDG.E R26, desc[UR8][R10.64+0xd0] ;  /* 0x0000d0080a1a2981 */ /* 0x000f22000c1e1900 */
[----:B--2---:R-:W-:-:S03]  /*0860*/  @P0 LOP3.LUT R5, R5, R22, RZ, 0x3c, !PT ;  /* 0x0000001605050212 */ /* 0x004fc600078e3cff */
[----:B------:R-:W2:Y:S01]  /*0870*/  @P0 LDG.E R22, desc[UR8][R10.64+0xa8] ;  /* 0x0000a8080a160981 */ /* 0x000ea2000c1e1900 */
[----:B---3--:R-:W-:-:S03]  /*0880*/  @P0 LOP3.LUT R6, R6, R21, RZ, 0x3c, !PT ;  /* 0x0000001506060212 */ /* 0x008fc600078e3cff */
[----:B------:R-:W3:Y:S01]  /*0890*/  @P1 LDG.E R21, desc[UR8][R10.64+0xb8] ;  /* 0x0000b8080a151981 */ /* 0x000ee2000c1e1900 */
[----:B----4-:R-:W-:-:S03]  /*08a0*/  @P0 LOP3.LUT R3, R3, R24, RZ, 0x3c, !PT ;  /* 0x0000001803030212 */ /* 0x010fc600078e3cff */
[----:B------:R-:W4:Y:S01]  /*08b0*/  @P1 LDG.E R24, desc[UR8][R10.64+0xbc] ;  /* 0x0000bc080a181981 */ /* 0x000f22000c1e1900 */
[----:B--2---:R-:W-:-:S03]  /*08c0*/  @P0 LOP3.LUT R7, R7, R22, RZ, 0x3c, !PT ;  /* 0x0000001607070212 */ /* 0x004fc600078e3cff */
[----:B------:R-:W2:Y:S01]  /*08d0*/  @P1 LDG.E R22, desc[UR8][R10.64+0xb4] ;  /* 0x0000b4080a161981 */ /* 0x000ea2000c1e1900 */
[----:B------:R-:W-:-:S03]  /*08e0*/  @P0 LOP3.LUT R2, R2, R25, RZ, 0x3c, !PT ;  /* 0x0000001902020212 */ /* 0x000fc600078e3cff */
[----:B------:R-:W2:Y:S01]  /*08f0*/  @P1 LDG.E R25, desc[UR8][R10.64+0xc0] ;  /* 0x0000c0080a191981 */ /* 0x000ea2000c1e1900 */
[----:B------:R-:W-:Y:S02]  /*0900*/  LOP3.LUT P0, RZ, R23, 0x8000, RZ, 0xc0, !PT ;  /* 0x0000800017ff7812 */ /* 0x000fe4000780c0ff */
[----:B---3--:R-:W-:Y:S01]  /*0910*/  @P1 LOP3.LUT R6, R6, R21, RZ, 0x3c, !PT ;  /* 0x0000001506061212 */ /* 0x008fe200078e3cff */
[----:B------:R-:W3:Y:S01]  /*0920*/  @P2 LDG.E R23, desc[UR8][R10.64+0xd4] ;  /* 0x0000d4080a172981 */ /* 0x000ee2000c1e1900 */
[----:B----4-:R-:W-:-:S03]  /*0930*/  @P1 LOP3.LUT R7, R7, R24, RZ, 0x3c, !PT ;  /* 0x0000001807071212 */ /* 0x010fc600078e3cff */
[----:B------:R-:W4:Y:S04]  /*0940*/  @P2 LDG.E R24, desc[UR8][R10.64+0xc8] ;  /* 0x0000c8080a182981 */ /* 0x000f28000c1e1900 */
[----:B------:R-:W4:Y:S01]  /*0950*/  @P2 LDG.E R21, desc[UR8][R10.64+0xcc] ;  /* 0x0000cc080a152981 */ /* 0x000f22000c1e1900 */
[----:B--2---:R-:W-:-:S03]  /*0960*/  @P1 LOP3.LUT R5, R5, R22, RZ, 0x3c, !PT ;  /* 0x0000001605051212 */ /* 0x004fc600078e3cff */
[----:B------:R-:W2:Y:S04]  /*0970*/  @P0 LDG.E R28, desc[UR8][R10.64+0x13c] ;  /* 0x00013c080a1c0981 */ /* 0x000ea8000c1e1900 */
[----:B------:R-:W2:Y:S01]  /*0980*/  @P1 LDG.E R22, desc[UR8][R10.64+0xc4] ;  /* 0x0000c4080a161981 */ /* 0x000ea2000c1e1900 */
[----:B------:R-:W-:Y:S02]  /*0990*/  @P1 LOP3.LUT R2, R2, R25, RZ, 0x3c, !PT ;  /* 0x0000001902021212 */ /* 0x000fe400078e3cff */
[----:B------:R-:W-:Y:S02]  /*09a0*/  @P2 LOP3.LUT R7, R7, R26, RZ, 0x3c, !PT ;  /* 0x0000001a07072212 */ /* 0x000fe400078e3cff */
[----:B---3--:R-:W-:Y:S01]  /*09b0*/  @P2 LOP3.LUT R2, R2, R23, RZ, 0x3c, !PT ;  /* 0x0000001702022212 */ /* 0x008fe200078e3cff */
[----:B------:R-:W3:Y:S01]  /*09c0*/  @P3 LDG.E R26, desc[UR8][R10.64+0xe4] ;  /* 0x0000e4080a1a3981 */ /* 0x000ee2000c1e1900 */
[----:B----4-:R-:W-:-:S03]  /*09d0*/  @P2 LOP3.LUT R5, R5, R24, RZ, 0x3c, !PT ;  /* 0x0000001805052212 */ /* 0x010fc600078e3cff */
[----:B------:R-:W4:Y:S01]  /*09e0*/  @P3 LDG.E R24, desc[UR8][R10.64+0xdc] ;  /* 0x0000dc080a183981 */ /* 0x000f22000c1e1900 */
[----:B------:R-:W-:-:S03]  /*09f0*/  @P2 LOP3.LUT R6, R6, R21, RZ, 0x3c, !PT ;  /* 0x0000001506062212 */ /* 0x000fc600078e3cff */
        /* <DEDUP_REMOVED lines=8> */
[----:B------:R-:W-:-:S03]  /*0a80*/  @P3 LOP3.LUT R6, R6, R21, RZ, 0x3c, !PT ;  /* 0x0000001506063212 */ /* 0x000fc600078e3cff */
[----:B------:R-:W4:Y:S01]  /*0a90*/  @P4 LDG.E R21, desc[UR8][R10.64+0xf4] ;  /* 0x0000f4080a154981 */ /* 0x000f22000c1e1900 */
[----:B------:R-:W-:-:S03]  /*0aa0*/  @P3 LOP3.LUT R2, R2, R23, RZ, 0x3c, !PT ;  /* 0x0000001702023212 */ /* 0x000fc600078e3cff */
        /* <DEDUP_REMOVED lines=33> */
[----:B------:R-:W-:-:S04]  /*0cc0*/  UIADD3 UR4, UPT, UPT, UR4, 0x10, URZ ;  /* 0x0000001004047890 */ /* 0x000fc8000fffe0ff */
[----:B------:R-:W-:Y:S01]  /*0cd0*/  UISETP.NE.AND UP0, UPT, UR4, 0x20, UPT ;  /* 0x000000200400788c */ /* 0x000fe2000bf05270 */
[----:B---3--:R-:W-:Y:S02]  /*0ce0*/  @P0 LOP3.LUT R7, R7, R26, RZ, 0x3c, !PT ;  /* 0x0000001a07070212 */ /* 0x008fe400078e3cff */
[----:B----4-:R-:W-:Y:S02]  /*0cf0*/  @P0 LOP3.LUT R5, R5, R24, RZ, 0x3c, !PT ;  /* 0x0000001805050212 */ /* 0x010fe400078e3cff */
[----:B------:R-:W-:Y:S02]  /*0d00*/  @P0 LOP3.LUT R6, R6, R21, RZ, 0x3c, !PT ;  /* 0x0000001506060212 */ /* 0x000fe400078e3cff */
[----:B------:R-:W-:Y:S02]  /*0d10*/  @P0 LOP3.LUT R2, R2, R23, RZ, 0x3c, !PT ;  /* 0x0000001702020212 */ /* 0x000fe400078e3cff */
[----:B--2---:R-:W-:-:S04]  /*0d20*/  @P6 LOP3.LUT R3, R3, R22, RZ, 0x3c, !PT ;  /* 0x0000001603036212 */ /* 0x004fc800078e3cff */
[----:B------:R-:W-:Y:S01]  /*0d30*/  @P0 LOP3.LUT R3, R3, R28, RZ, 0x3c, !PT ;  /* 0x0000001c03030212 */ /* 0x000fe200078e3cff */
[----:B------:R-:W-:Y:S06]  /*0d40*/  BRA.U UP0, `(.L_x_4) ;  /* 0xfffffff5004c7547 */ /* 0x000fec000b83ffff */
[----:B------:R-:W-:-:S05]  /*0d50*/  VIADD R18, R18, 0x1 ;  /* 0x0000000112127836 */ /* 0x000fca0000000000 */
[----:B------:R-:W-:-:S13]  /*0d60*/  ISETP.NE.AND P0, PT, R18, 0x5, PT ;  /* 0x000000051200780c */ /* 0x000fda0003f05270 */
[----:B------:R-:W-:Y:S05]  /*0d70*/  @P0 BRA `(.L_x_5) ;  /* 0xfffffff400300947 */ /* 0x000fea000383ffff */
[----:B------:R0:W-:Y:S01]  /*0d80*/  STL [R1+0x4], R5 ;  /* 0x0000040501007387 */ /* 0x0001e20000100800 */
[----:B------:R-:W-:-:S03]  /*0d90*/  ISETP.NE.U32.AND P0, PT, R20, 0x1, PT ;  /* 0x000000011400780c */ /* 0x000fc60003f05070 */
[----:B------:R0:W-:Y:S01]  /*0da0*/  STL.64 [R1+0x8], R6 ;  /* 0x0000080601007387 */ /* 0x0001e20000100a00 */
[----:B------:R-:W-:-:S03]  /*0db0*/  ISETP.NE.AND.EX P0, PT, RZ, RZ, PT, P0 ;  /* 0x000000ffff00720c */ /* 0x000fc60003f05300 */
[----:B------:R0:W-:Y:S10]  /*0dc0*/  STL.64 [R1+0x10], R2 ;  /* 0x0000100201007387 */ /* 0x0001f40000100a00 */
[----:B------:R-:W-:Y:S05]  /*0dd0*/  @!P0 BRA `(.L_x_3) ;  /* 0x0000001800048947 */ /* 0x000fea0003800000 */
[----:B------:R-:W-:Y:S01]  /*0de0*/  UMOV UR4, URZ ;  /* 0x000000ff00047c82 */ /* 0x000fe20008000000 */
[----:B------:R-:W-:Y:S01]  /*0df0*/  UMOV UR5, URZ ;  /* 0x000000ff00057c82 */ /* 0x000fe20008000000 */
[----:B------:R-:W-:Y:S02]  /*0e00*/  IMAD.MOV.U32 R18, RZ, RZ, RZ ;  /* 0x000000ffff127224 */ /* 0x000fe400078e00ff */
[----:B0-----:R-:W-:Y:S02]  /*0e10*/  IMAD.MOV.U32 R5, RZ, RZ, RZ ;  /* 0x000000ffff057224 */ /* 0x001fe400078e00ff */
[----:B------:R-:W-:Y:S02]  /*0e20*/  IMAD.U32 R3, RZ, RZ, UR4 ;  /* 0x00000004ff037e24 */ /* 0x000fe4000f8e00ff */
[----:B------:R-:W-:Y:S02]  /*0e30*/  IMAD.U32 R2, RZ, RZ, UR5 ;  /* 0x00000005ff027e24 */ /* 0x000fe4000f8e00ff */
[----:B------:R-:W-:-:S02]  /*0e40*/  IMAD.U32 R7, RZ, RZ, UR4 ;  /* 0x00000004ff077e24 */ /* 0x000fc4000f8e00ff */
[----:B------:R-:W-:-:S07]  /*0e50*/  IMAD.U32 R6, RZ, RZ, UR5 ;  /* 0x00000005ff067e24 */ /* 0x000fce000f8e00ff */
.L_x_7:
[----:B------:R-:W-:-:S06]  /*0e60*/  IMAD R17, R18, 0x4, R1 ;  /* 0x0000000412117824 */ /* 0x000fcc00078e0201 */
[----:B------:R-:W5:Y:S01]  /*0e70*/  LDL R17, [R17+0x4] ;  /* 0x0000040011117983 */ /* 0x000f620000100800 */
[----:B------:R-:W-:Y:S01]  /*0e80*/  IMAD.SHL.U32 R19, R18, 0x20, RZ ;  /* 0x0000002012137824 */ /* 0x000fe200078e00ff */
[----:B------:R-:W-:-:S06]  /*0e90*/  UMOV UR4, URZ ;  /* 0x000000ff00047c82 */ /* 0x000fcc0008000000 */
.L_x_6:
        /* <DEDUP_REMOVED lines=181> */
[----:B------:R-:W-:Y:S05]  /*19f0*/  @P0 BRA `(.L_x_3) ;  /* 0x0000000800fc0947 */ /* 0x000fea0003800000 */
[----:B------:R-:W-:Y:S01]  /*1a00*/  UMOV UR4, URZ ;  /* 0x000000ff00047c82 */ /* 0x000fe20008000000 */
[----:B------:R-:W-:Y:S01]  /*1a10*/  UMOV UR5, URZ ;  /* 0x000000ff00057c82 */ /* 0x000fe20008000000 */
[----:B------:R-:W-:Y:S02]  /*1a20*/  IMAD.MOV.U32 R18, RZ, RZ, RZ ;  /* 0x000000ffff127224 */ /* 0x000fe400078e00ff */
[----:B--2---:R-:W-:Y:S02]  /*1a30*/  IMAD.MOV.U32 R5, RZ, RZ, RZ ;  /* 0x000000ffff057224 */ /* 0x004fe400078e00ff */
[----:B------:R-:W-:Y:S02]  /*1a40*/  IMAD.U32 R3, RZ, RZ, UR4 ;  /* 0x00000004ff037e24 */ /* 0x000fe4000f8e00ff */
[----:B------:R-:W-:Y:S02]  /*1a50*/  IMAD.U32 R2, RZ, RZ, UR5 ;  /* 0x00000005ff027e24 */ /* 0x000fe4000f8e00ff */
[----:B------:R-:W-:-:S02]  /*1a60*/  IMAD.U32 R7, RZ, RZ, UR4 ;  /* 0x00000004ff077e24 */ /* 0x000fc4000f8e00ff */
[----:B------:R-:W-:-:S07]  /*1a70*/  IMAD.U32 R6, RZ, RZ, UR5 ;  /* 0x00000005ff067e24 */ /* 0x000fce000f8e00ff */
.L_x_9:
[----:B------:R-:W-:-:S06]  /*1a80*/  IMAD R17, R18, 0x4, R1 ;  /* 0x0000000412117824 */ /* 0x000fcc00078e0201 */
[----:B------:R-:W5:Y:S01]  /*1a90*/  LDL R17, [R17+0x4] ;  /* 0x0000040011117983 */ /* 0x000f620000100800 */
[----:B------:R-:W-:Y:S01]  /*1aa0*/  IMAD.SHL.U32 R19, R18, 0x20, RZ ;  /* 0x0000002012137824 */ /* 0x000fe200078e00ff */
[----:B------:R-:W-:-:S06]  /*1ab0*/  UMOV UR4, URZ ;  /* 0x000000ff00047c82 */ /* 0x000fcc0008000000 */
.L_x_8:
        /* <DEDUP_REMOVED lines=10> */
[----:B------:R-:W4:Y:S04]  /*1b60*/  @!P0 LDG.E R20, desc[UR8][R10.64] ;  /* 0x000000080a148981 */ /* 0x000f28000c1e1900 */
[----:B------:R-:W4:Y:S04]  /*1b70*/  @P3 LDG.E R21, desc[UR8][R10.64+0x4c] ;  /* 0x00004c080a153981 */ /* 0x000f28000c1e1900 */
[----:B------:R-:W4:Y:S04]  /*1b80*/  @!P0 LDG.E R23, desc[UR8][R10.64+0xc] ;  /* 0x00000c080a178981 */ /* 0x000f28000c1e1900 */
[----:B------:R-:W4:Y:S01]  /*1b90*/  @P4 LDG.E R25, desc[UR8][R10.64+0x54] ;  /* 0x000054080a194981 */ /* 0x000f22000c1e1900 */
[----:B--2---:R-:W-:-:S03]  /*1ba0*/  @!P0 LOP3.LUT R3, R3, R22, RZ, 0x3c, !PT ;  /* 0x0000001603038212 */ /* 0x004fc600078e3cff */
[----:B------:R-:W2:Y:S01]  /*1bb0*/  @P4 LDG.E R22, desc[UR8][R10.64+0x60] ;  /* 0x000060080a164981 */ /* 0x000ea2000c1e1900 */
[----:B---3--:R-:W-:-:S03]  /*1bc0*/  @P1 LOP3.LUT R3, R3, R26, RZ, 0x3c, !PT ;  /* 0x0000001a03031212 */ /* 0x008fc600078e3cff */
[----:B------:R-:W3:Y:S01]  /*1bd0*/  @P5 LDG.E R26, desc[UR8][R10.64+0x74] ;  /* 0x000074080a1a5981 */ /* 0x000ee2000c1e1900 */
[----:B----4-:R-:W-:Y:S02]  /*1be0*/  @P2 LOP3.LUT R3, R3, R28, RZ, 0x3c, !PT ;  /* 0x0000001c03032212 */ /* 0x010fe400078e3cff */
[----:B------:R-:W-:Y:S02]  /*1bf0*/  @!P0 LOP3.LUT R5, R5, R20, RZ, 0x3c, !PT ;  /* 0x0000001405058212 */ /* 0x000fe400078e3cff */
[----:B------:R-:W4:Y:S01]  /*1c00*/  @!P0 LDG.E R20, desc[UR8][R10.64+0x8] ;  /* 0x000008080a148981 */ /* 0x000f22000c1e1900 */
[----:B------:R-:W-:-:S03]  /*1c10*/  @P3 LOP3.LUT R3, R3, R21, RZ, 0x3c, !PT ;  /* 0x0000001503033212 */ /* 0x000fc600078e3cff */
[----:B------:R-:W3:Y:S01]  /*1c20*/  @!P0 LDG.E R21, desc[UR8][R10.64+0x4] ;  /* 0x000004080a158981 */ /* 0x000ee2000c1e1900 */
[----:B------:R-:W-:-:S03]  /*1c30*/  @!P0 LOP3.LUT R2, R2, R23, RZ, 0x3c, !PT ;  /* 0x0000001702028212 */ /* 0x000fc600078e3cff */
[----:B------:R-:W3:Y:S01]  /*1c40*/  @P1 LDG.E R23, desc[UR8][R10.64+0x20] ;  /* 0x000020080a171981 */ /* 0x000ee2000c1e1900 */
[----:B--2---:R-:W-:-:S03]  /*1c50*/  @P4 LOP3.LUT R3, R3, R22, RZ, 0x3c, !PT ;  /* 0x0000001603034212 */ /* 0x004fc600078e3cff */
[----:B------:R-:W2:Y:S01]  /*1c60*/  @P1 LDG.E R22, desc[UR8][R10.64+0x1c] ;  /* 0x00001c080a161981 */ /* 0x000ea2000c1e1900 */
[----:B----4-:R-:W-:-:S03]  /*1c70*/  @!P0 LOP3.LUT R7, R7, R20, RZ, 0x3c, !PT ;  /* 0x0000001407078212 */ /* 0x010fc600078e3cff */
[----:B------:R-:W4:Y:S01]  /*1c80*/  @P1 LDG.E R20, desc[UR8][R10.64+0x14] ;  /* 0x000014080a141981 */ /* 0x000f22000c1e1900 */
[----:B---3--:R-:W-:-:S03]  /*1c90*/  @!P0 LOP3.LUT R6, R6, R21, RZ, 0x3c, !PT ;  /* 0x0000001506068212 */ /* 0x008fc600078e3cff */
[----:B------:R-:W3:Y:S01]  /*1ca0*/  @P1 LDG.E R21, desc[UR8][R10.64+0x18] ;  /* 0x000018080a151981 */ /* 0x000ee2000c1e1900 */
[----:B------:R-:W-:-:S03]  /*1cb0*/  @P5 LOP3.LUT R3, R3, R26, RZ, 0x3c, !PT ;  /* 0x0000001a03035212 */ /* 0x000fc600078e3cff */
[----:B------:R-:W3:Y:S01]  /*1cc0*/  @P6 LDG.E R26, desc[UR8][R10.64+0x88] ;  /* 0x000088080a1a6981 */ /* 0x000ee2000c1e1900 */
[----:B------:R-:W-:-:S03]  /*1cd0*/  @P1 LOP3.LUT R2, R2, R23, RZ, 0x3c, !PT ;  /* 0x0000001702021212 */ /* 0x000fc600078e3cff */
[----:B------:R-:W3:Y:S01]  /*1ce0*/  @P2 LDG.E R23, desc[UR8][R10.64+0x34] ;  /* 0x000034080a172981 */ /* 0x000ee2000c1e1900 */
[----:B--2---:R-:W-:-:S03]  /*1cf0*/  @P1 LOP3.LUT R7, R7, R22, RZ, 0x3c, !PT ;  /* 0x0000001607071212 */ /* 0x004fc600078e3cff */
[----:B------:R-:W2:Y:S01]  /*1d00*/  @P2 LDG.E R22, desc[UR8][R10.64+0x30] ;  /* 0x000030080a162981 */ /* 0x000ea2000c1e1900 */
[----:B----4-:R-:W-:-:S03]  /*1d10*/  @P1 LOP3.LUT R5, R5, R20, RZ, 0x3c, !PT ;  /* 0x0000001405051212 */ /* 0x010fc600078e3cff */
[----:B------:R-:W4:Y:S01]  /*1d20*/  @P2 LDG.E R20, desc[UR8][R10.64+0x28] ;  /* 0x000028080a142981 */ /* 0x000f22000c1e1900 */
[----:B---3--:R-:W-:-:S03]  /*1d30*/  @P1 LOP3.LUT R6, R6, R21, RZ, 0x3c, !PT ;  /* 0x0000001506061212 */ /* 0x008fc600078e3cff */
        /* <DEDUP_REMOVED lines=21> */
[----:B------:R-:W-:Y:S02]  /*1e90*/  @P4 LOP3.LUT R6, R6, R25, RZ, 0x3c, !PT ;  /* 0x0000001906064212 */ /* 0x000fe400078e3cff */
[----:B------:R-:W-:Y:S01]  /*1ea0*/  LOP3.LUT P0, RZ, R24, 0x80, RZ, 0xc0, !PT ;  /* 0x0000008018ff7812 */ /* 0x000fe2000780c0ff */
        /* <DEDUP_REMOVED lines=20> */
[----:B------:R-:W-:Y:S02]  /*1ff0*/  @P0 LOP3.LUT R3, R3, R26, RZ, 0x3c, !PT ;  /* 0x0000001a03030212 */ /* 0x000fe400078e3cff */
[----:B------:R-:W-:Y:S02]  /*2000*/  @P0 LOP3.LUT R2, R2, R23, RZ, 0x3c, !PT ;  /* 0x0000001702020212 */ /* 0x000fe400078e3cff */
[----:B--2---:R-:W-:Y:S02]  /*2010*/  @P0 LOP3.LUT R7, R7, R22, RZ, 0x3c, !PT ;  /* 0x0000001607070212 */ /* 0x004fe400078e3cff */
[----:B----4-:R-:W-:Y:S02]  /*2020*/  @P0 LOP3.LUT R5, R5, R20, RZ, 0x3c, !PT ;  /* 0x0000001405050212 */ /* 0x010fe400078e3cff */
[----:B---3--:R-:W-:-:S02]  /*2030*/  @P0 LOP3.LUT R6, R6, R21, RZ, 0x3c, !PT ;  /* 0x0000001506060212 */ /* 0x008fc400078e3cff */
[----:B------:R-:W-:-:S13]  /*2040*/  R2P PR, R24.B1, 0x7f ;  /* 0x0000007f18007804 */ /* 0x000fda0000001000 */
[----:B------:R-:W2:Y:S04]  /*2050*/  @P0 LDG.E R20, desc[UR8][R10.64+0xa0] ;  /* 0x0000a0080a140981 */ /* 0x000ea8000c1e1900 */
[----:B------:R-:W3:Y:S04]  /*2060*/  @P0 LDG.E R22, desc[UR8][R10.64+0xa8] ;  /* 0x0000a8080a160981 */ /* 0x000ee8000c1e1900 */
[----:B------:R-:W4:Y:S04]  /*2070*/  @P0 LDG.E R21, desc[UR8][R10.64+0xa4] ;  /* 0x0000a4080a150981 */ /* 0x000f28000c1e1900 */
        /* <DEDUP_REMOVED lines=13> */
[----:B--2---:R-:W-:Y:S02]  /*2150*/  @P0 LOP3.LUT R3, R3, R20, RZ, 0x3c, !PT ;  /* 0x0000001403030212 */ /* 0x004fe400078e3cff */
[----:B------:R-:W-:Y:S01]  /*2160*/  LOP3.LUT P0, RZ, R24, 0x8000, RZ, 0xc0, !PT ;  /* 0x0000800018ff7812 */ /* 0x000fe2000780c0ff */
[----:B------:R-:W2:Y:S01]  /*2170*/  @P2 LDG.E R20, desc[UR8][R10.64+0xd8] ;  /* 0x0000d8080a142981 */ /* 0x000ea2000c1e1900 */
[----:B---3--:R-:W-:-:S03]  /*2180*/  @P1 LOP3.LUT R5, R5, R22, RZ, 0x3c, !PT ;  /* 0x0000001605051212 */ /* 0x008fc600078e3cff */
[----:B------:R-:W3:Y:S04]  /*2190*/  @P1 LDG.E R22, desc[UR8][R10.64+0xc4] ;  /* 0x0000c4080a161981 */ /* 0x000ee8000c1e1900 */
[----:B------:R-:W2:Y:S01]  /*21a0*/  @P2 LDG.E R24, desc[UR8][R10.64+0xc8] ;  /* 0x0000c8080a182981 */ /* 0x000ea2000c1e1900 */
[----:B------:R-:W-:Y:S02]  /*21b0*/  @P1 LOP3.LUT R6, R6, R25, RZ, 0x3c, !PT ;  /* 0x0000001906061212 */ /* 0x000fe400078e3cff */
[----:B----4-:R-:W-:Y:S01]  /*21c0*/  @P1 LOP3.LUT R2, R2, R21, RZ, 0x3c, !PT ;  /* 0x0000001502021212 */ /* 0x010fe200078e3cff */
[----:B------:R-:W4:Y:S01]  /*21d0*/  @P2 LDG.E R25, desc[UR8][R10.64+0xd4] ;  /* 0x0000d4080a192981 */ /* 0x000f22000c1e1900 */
[----:B------:R-:W-:-:S03]  /*21e0*/  @P2 LOP3.LUT R6, R6, R23, RZ, 0x3c, !PT ;  /* 0x0000001706062212 */ /* 0x000fc600078e3cff */
[----:B------:R-:W4:Y:S01]  /*21f0*/  @P3 LDG.E R21, desc[UR8][R10.64+0xe0] ;  /* 0x0000e0080a153981 */ /* 0x000f22000c1e1900 */
[----:B------:R-:W-:-:S03]  /*2200*/  @P2 LOP3.LUT R7, R7, R26, RZ, 0x3c, !PT ;  /* 0x0000001a07072212 */ /* 0x000fc600078e3cff */
[----:B------:R-:W4:Y:S04]  /*2210*/  @P3 LDG.E R23, desc[UR8][R10.64+0xe8] ;  /* 0x0000e8080a173981 */ /* 0x000f28000c1e1900 */
[----:B------:R-:W4:Y:S01]  /*2220*/  @P3 LDG.E R26, desc[UR8][R10.64+0xec] ;  /* 0x0000ec080a1a3981 */ /* 0x000f22000c1e1900 */
[----:B---3--:R-:W-:-:S03]  /*2230*/  @P1 LOP3.LUT R3, R3, R22, RZ, 0x3c, !PT ;  /* 0x0000001603031212 */ /* 0x008fc600078e3cff */
[----:B------:R-:W3:Y:S01]  /*2240*/  @P3 LDG.E R22, desc[UR8][R10.64+0xdc] ;  /* 0x0000dc080a163981 */ /* 0x000ee2000c1e1900 */
[----:B--2---:R-:W-:-:S03]  /*2250*/  @P2 LOP3.LUT R5, R5, R24, RZ, 0x3c, !PT ;  /* 0x0000001805052212 */ /* 0x004fc600078e3cff */
[----:B------:R-:W2:Y:S01]  /*2260*/  @P3 LDG.E R24, desc[UR8][R10.64+0xe4] ;  /* 0x0000e4080a183981 */ /* 0x000ea2000c1e1900 */
[----:B------:R-:W-:Y:S02]  /*2270*/  @P2 LOP3.LUT R3, R3, R20, RZ, 0x3c, !PT ;  /* 0x0000001403032212 */ /* 0x000fe400078e3cff */
[----:B----4-:R-:W-:Y:S01]  /*2280*/  @P2 LOP3.LUT R2, R2, R25, RZ, 0x3c, !PT ;  /* 0x0000001902022212 */ /* 0x010fe200078e3cff */
[----:B------:R-:W4:Y:S01]  /*2290*/  @P4 LDG.E R20, desc[UR8][R10.64+0xf0] ;  /* 0x0000f0080a144981 */ /* 0x000f22000c1e1900 */
[----:B------:R-:W-:-:S03]  /*22a0*/  @P3 LOP3.LUT R6, R6, R21, RZ, 0x3c, !PT ;  /* 0x0000001506063212 */ /* 0x000fc600078e3cff */
        /* <DEDUP_REMOVED lines=10> */
[----:B----4-:R-:W-:-:S03]  /*2350*/  @P4 LOP3.LUT R5, R5, R20, RZ, 0x3c, !PT ;  /* 0x0000001405054212 */ /* 0x010fc600078e3cff */
[----:B------:R-:W4:Y:S01]  /*2360*/  @P5 LDG.E R20, desc[UR8][R10.64+0x10c] ;  /* 0x00010c080a145981 */ /* 0x000f22000c1e1900 */
[----:B------:R-:W-:-:S03]  /*2370*/  @P4 LOP3.LUT R6, R6, R21, RZ, 0x3c, !PT ;  /* 0x0000001506064212 */ /* 0x000fc600078e3cff */
[----:B------:R-:W4:Y:S01]  /*2380*/  @P5 LDG.E R21, desc[UR8][R10.64+0x110] ;  /* 0x000110080a155981 */ /* 0x000f22000c1e1900 */
[----:B------:R-:W-:-:S03]  /*2390*/  @P4 LOP3.LUT R2, R2, R23, RZ, 0x3c, !PT ;  /* 0x0000001702024212 */ /* 0x000fc600078e3cff */
[----:B------:R-:W4:Y:S01]  /*23a0*/  @P6 LDG.E R23, desc[UR8][R10.64+0x11c] ;  /* 0x00011c080a176981 */ /* 0x000f22000c1e1900 */
[----:B------:R-:W-:-:S03]  /*23b0*/  @P5 LOP3.LUT R5, R5, R26, RZ, 0x3c, !PT ;  /* 0x0000001a05055212 */ /* 0x000fc600078e3cff */
        /* <DEDUP_REMOVED lines=9> */
[----:B------:R-:W4:Y:S04]  /*2450*/  @P6 LDG.E R21, desc[UR8][R10.64+0x124] ;  /* 0x000124080a156981 */ /* 0x000f28000c1e1900 */
[----:B------:R-:W4:Y:S01]  /*2460*/  @P6 LDG.E R20, desc[UR8][R10.64+0x128] ;  /* 0x000128080a146981 */ /* 0x000f22000c1e1900 */
[----:B------:R-:W-:Y:S02]  /*2470*/  @P6 LOP3.LUT R6, R6, R23, RZ, 0x3c, !PT ;  /* 0x0000001706066212 */ /* 0x000fe400078e3cff */
[----:B------:R-:W-:Y:S01]  /*2480*/  @P6 LOP3.LUT R7, R7, R26, RZ, 0x3c, !PT ;  /* 0x0000001a07076212 */ /* 0x000fe200078e3cff */
[----:B------:R-:W4:Y:S04]  /*2490*/  @P0 LDG.E R23, desc[UR8][R10.64+0x130] ;  /* 0x000130080a170981 */ /* 0x000f28000c1e1900 */
[----:B------:R-:W4:Y:S01]  /*24a0*/  @P0 LDG.E R26, desc[UR8][R10.64+0x13c] ;  /* 0x00013c080a1a0981 */ /* 0x000f22000c1e1900 */
[----:B---3--:R-:W-:-:S03]  /*24b0*/  @P5 LOP3.LUT R3, R3, R22, RZ, 0x3c, !PT ;  /* 0x0000001603035212 */ /* 0x008fc600078e3cff */
[----:B------:R-:W3:Y:S01]  /*24c0*/  @P0 LDG.E R22, desc[UR8][R10.64+0x12c] ;  /* 0x00012c080a160981 */ /* 0x000ee2000c1e1900 */
[----:B--2---:R-:W-:-:S03]  /*24d0*/  @P6 LOP3.LUT R5, R5, R24, RZ, 0x3c, !PT ;  /* 0x0000001805056212 */ /* 0x004fc600078e3cff */
[----:B------:R-:W2:Y:S01]  /*24e0*/  @P0 LDG.E R24, desc[UR8][R10.64+0x134] ;  /* 0x000134080a180981 */ /* 0x000ea2000c1e1900 */
[----:B------:R-:W-:-:S04]  /*24f0*/  UIADD3 UR4, UPT, UPT, UR4, 0x10, URZ ;  /* 0x0000001004047890 */ /* 0x000fc8000fffe0ff */
[----:B------:R-:W-:Y:S01]  /*2500*/  UISETP.NE.AND UP0, UPT, UR4, 0x20, UPT ;  /* 0x000000200400788c */ /* 0x000fe2000bf05270 */
[----:B----4-:R-:W-:Y:S02]  /*2510*/  @P6 LOP3.LUT R2, R2, R21, RZ, 0x3c, !PT ;  /* 0x0000001502026212 */ /* 0x010fe400078e3cff */
[----:B------:R-:W-:Y:S02]  /*2520*/  @P6 LOP3.LUT R3, R3, R20, RZ, 0x3c, !PT ;  /* 0x0000001403036212 */ /* 0x000fe400078e3cff */
[----:B------:R-:W-:Y:S02]  /*2530*/  @P0 LOP3.LUT R2, R2, R25, RZ, 0x3c, !PT ;  /* 0x0000001902020212 */ /* 0x000fe400078e3cff */
[----:B------:R-:W-:Y:S02]  /*2540*/  @P0 LOP3.LUT R6, R6, R23, RZ, 0x3c, !PT ;  /* 0x0000001706060212 */ /* 0x000fe400078e3cff */
[----:B------:R-:W-:Y:S02]  /*2550*/  @P0 LOP3.LUT R3, R3, R26, RZ, 0x3c, !PT ;  /* 0x0000001a03030212 */ /* 0x000fe400078e3cff */
[----:B---3--:R-:W-:-:S02]  /*2560*/  @P0 LOP3.LUT R5, R5, R22, RZ, 0x3c, !PT ;  /* 0x0000001605050212 */ /* 0x008fc400078e3cff */
[----:B--2---:R-:W-:Y:S01]  /*2570*/  @P0 LOP3.LUT R7, R7, R24, RZ, 0x3c, !PT ;  /* 0x0000001807070212 */ /* 0x004fe200078e3cff */
[----:B------:R-:W-:Y:S06]  /*2580*/  BRA.U UP0, `(.L_x_8) ;  /* 0xfffffff5004c7547 */ /* 0x000fec000b83ffff */
[----:B------:R-:W-:-:S05]  /*2590*/  VIADD R18, R18, 0x1 ;  /* 0x0000000112127836 */ /* 0x000fca0000000000 */
[----:B------:R-:W-:-:S13]  /*25a0*/  ISETP.NE.AND P0, PT, R18, 0x5, PT ;  /* 0x000000051200780c */ /* 0x000fda0003f05270 */
[----:B------:R-:W-:Y:S05]  /*25b0*/  @P0 BRA `(.L_x_9) ;  /* 0xfffffff400300947 */ /* 0x000fea000383ffff */
[----:B------:R3:W-:Y:S04]  /*25c0*/  STL [R1+0x4], R5 ;  /* 0x0000040501007387 */ /* 0x0007e80000100800 */
[----:B------:R3:W-:Y:S04]  /*25d0*/  STL.64 [R1+0x8], R6 ;  /* 0x0000080601007387 */ /* 0x0007e80000100a00 */
[----:B------:R3:W-:Y:S02]  /*25e0*/  STL.64 [R1+0x10], R2 ;  /* 0x0000100201007387 */ /* 0x0007e40000100a00 */
.L_x_3:
[----:B------:R-:W-:Y:S05]  /*25f0*/  BSYNC.RECONVERGENT B1 ;  /* 0x0000000000017941 */ /* 0x000fea0003800200 */
.L_x_2:
[----:B------:R-:W-:Y:S01]  /*2600*/  ISETP.GT.U32.AND P0, PT, R16, 0x3, PT ;  /* 0x000000031000780c */ /* 0x000fe20003f04070 */
[----:B------:R-:W-:Y:S01]  /*2610*/  VIADD R14, R14, 0x1 ;  /* 0x000000010e0e7836 */ /* 0x000fe20000000000 */
[--C-:B------:R-:W-:Y:S02]  /*2620*/  SHF.R.U64 R16, R16, 0x2, R15.reuse ;  /* 0x0000000210107819 */ /* 0x100fe4000000120f */
[----:B------:R-:W-:Y:S02]  /*2630*/  ISETP.GT.U32.AND.EX P0, PT, R15, RZ, PT, P0 ;  /* 0x000000ff0f00720c */ /* 0x000fe40003f04100 */
[----:B------:R-:W-:-:S11]  /*2640*/  SHF.R.U32.HI R15, RZ, 0x2, R15 ;  /* 0x00000002ff0f7819 */ /* 0x000fd6000001160f */
[----:B------:R-:W-:Y:S05]  /*2650*/  @P0 BRA `(.L_x_10) ;  /* 0xffffffd800cc0947 */ /* 0x000fea000383ffff */
.L_x_1:
[----:B------:R-:W-:Y:S05]  /*2660*/  BSYNC.RECONVERGENT B0 ;  /* 0x0000000000007941 */ /* 0x000fea0003800200 */
.L_x_0:
[----:B------:R-:W4:Y:S01]  /*2670*/  S2R R19, SR_TID.X ;  /* 0x0000000000137919 */ /* 0x000f220000002100 */
[----:B------:R-:W5:Y:S01]  /*2680*/  S2UR UR5, SR_CgaCtaId ;  /* 0x00000000000579c3 */ /* 0x000f620000008800 */
[----:B------:R-:W-:Y:S01]  /*2690*/  UMOV UR4, 0x400 ;  /* 0x0000040000047882 */ /* 0x000fe20000000000 */
[----:B------:R-:W0:Y:S02]  /*26a0*/  LDCU.64 UR6, c[0x0][0x388] ;  /* 0x00007100ff0677ac */ /* 0x000e240008000a00 */
[----:B0-----:R-:W-:Y:S02]  /*26b0*/  UISETP.NE.U32.AND UP0, UPT, UR6, URZ, UPT ;  /* 0x000000ff0600728c */ /* 0x001fe4000bf05070 */
[----:B-----5:R-:W-:Y:S02]  /*26c0*/  ULEA UR5, UR5, UR4, 0x18 ;  /* 0x0000000405057291 */ /* 0x020fe4000f8ec0ff */
[----:B------:R-:W-:-:S04]  /*26d0*/  UISETP.NE.AND.EX UP0, UPT, UR7, URZ, UPT, UP0 ;  /* 0x000000ff0700728c */ /* 0x000fc8000bf05300 */
[----:B----4-:R-:W-:-:S05]  /*26e0*/  LEA R18, R19, UR5, 0x3 ;  /* 0x0000000513127c11 */ /* 0x010fca000f8e18ff */
[----:B------:R0:W-:Y:S01]  /*26f0*/  STS.64 [R18], RZ ;  /* 0x000000ff12007388 */ /* 0x0001e20000000a00 */
[----:B------:R-:W-:Y:S05]  /*2700*/  BRA.U !UP0, `(.L_x_11) ;  /* 0x0000000908a07547 */ /* 0x000fea000b800000 */
[----:B------:R-:W-:Y:S01]  /*2710*/  UISETP.GE.U32.AND UP0, UPT, UR6, 0x4, UPT ;  /* 0x000000040600788c */ /* 0x000fe2000bf06070 */
[----:B------:R-:W-:Y:S01]  /*2720*/  CS2R R22, SRZ ;  /* 0x0000000000167805 */ /* 0x000fe2000001ff00 */
[----:B------:R-:W-:Y:S02]  /*2730*/  ULOP3.LUT UR10, UR6, 0x3, URZ, 0xc0, !UPT ;  /* 0x00000003060a7892 */ /* 0x000fe4000f8ec0ff */
[----:B------:R-:W-:Y:S01]  /*2740*/  UISETP.GE.U32.AND.EX UP0, UPT, UR7, URZ, UPT, UP0 ;  /* 0x000000ff0700728c */ /* 0x000fe2000bf06100 */
[----:B------:R-:W-:-:S08]  /*2750*/  UMOV UR4, URZ ;  /* 0x000000ff00047c82 */ /* 0x000fd00008000000 */
[----:B------:R-:W-:Y:S05]  /*2760*/  BRA.U !UP0, `(.L_x_12) ;  /* 0x0000000508d87547 */ /* 0x000fea000b800000 */
[----:B------:R-:W-:Y:S01]  /*2770*/  IMAD R12, R13, -0x658354e5, R12 ;  /* 0x9a7cab1b0d0c7824 */ /* 0x000fe200078e020c */
[----:B------:R-:W-:Y:S01]  /*2780*/  CS2R R22, SRZ ;  /* 0x0000000000167805 */ /* 0x000fe2000001ff00 */
[----:B------:R-:W4:Y:S02]  /*2790*/  LDCU UR7, c[0x0][0x38c] ;  /* 0x00007180ff0777ac */ /* 0x000f240008000800 */
[----:B------:R-:W-:Y:S01]  /*27a0*/  VIADD R20, R12, 0x912ef1 ;  /* 0x00912ef10c147836 */ /* 0x000fe20000000000 */
[----:B------:R-:W-:-:S12]  /*27b0*/  ULOP3.LUT UR6, UR6, 0xfffffffc, URZ, 0xc0, !UPT ;  /* 0xfffffffc06067892 */ /* 0x000fd8000f8ec0ff */
.L_x_13:
[----:B-1----:R-:W-:Y:S01]  /*27c0*/  SHF.R.U32.HI R4, RZ, 0x2, R5 ;  /* 0x00000002ff047819 */ /* 0x002fe20000011605 */
[----:B------:R-:W-:Y:S01]  /*27d0*/  VIADD R10, R20, 0xffd3c1d8 ;  /* 0xffd3c1d8140a7836 */ /* 0x000fe20000000000 */
[----:B------:R-:W-:Y:S01]  /*27e0*/  SHF.R.U32.HI R9, RZ, 0x2, R6 ;  /* 0x00000002ff097819 */ /* 0x000fe20000011606 */
[----:B------:R-:W-:Y:S01]  /*27f0*/  IMAD.MOV.U32 R21, RZ, RZ, 0x2f800000 ;  /* 0x2f800000ff157424 */ /* 0x000fe200078e00ff */
[----:B------:R-:W-:Y:S01]  /*2800*/  LOP3.LUT R4, R4, R5, RZ, 0x3c, !PT ;  /* 0x0000000504047212 */ /* 0x000fe200078e3cff */
[----:B--23--:R-:W-:Y:S01]  /*2810*/  IMAD.SHL.U32 R5, R3, 0x10, RZ ;  /* 0x0000001003057824 */ /* 0x00cfe200078e00ff */
[----:B------:R-:W-:Y:S01]  /*2820*/  LOP3.LUT R9, R9, R6, RZ, 0x3c, !PT ;  /* 0x0000000609097212 */ /* 0x000fe200078e3cff */
[----:B------:R-:W-:Y:S01]  /*2830*/  UIADD3 UR6, UP0, UPT, UR6, -0x4, URZ ;  /* 0xfffffffc06067890 */ /* 0x000fe2000ff1e0ff */
[----:B------:R-:W-:Y:S01]  /*2840*/  SHF.R.U32.HI R6, RZ, 0x2, R7 ;  /* 0x00000002ff067819 */ /* 0x000fe20000011607 */
[----:B------:R-:W-:Y:S01]  /*2850*/  IMAD.SHL.U32 R8, R4, 0x2, RZ ;  /* 0x0000000204087824 */ /* 0x000fe200078e00ff */
[----:B------:R-:W-:Y:S01]  /*2860*/  SHF.R.U32.HI R12, RZ, 0x2, R3 ;  /* 0x00000002ff0c7819 */ /* 0x000fe20000011603 */
[----:B----4-:R-:W-:Y:S01]  /*2870*/  UIADD3.X UR7, UPT, UPT, UR7, -0x1, URZ, UP0, !UPT ;  /* 0xffffffff07077890 */ /* 0x010fe200087fe4ff */
[----:B------:R-:W-:Y:S01]  /*2880*/  LOP3.LUT R6, R6, R7, RZ, 0x3c, !PT ;  /* 0x0000000706067212 */ /* 0x000fe200078e3cff */
[----:B------:R-:W-:Y:S01]  /*2890*/  UISETP.NE.U32.AND UP0, UPT, UR6, URZ, UPT ;  /* 0x000000ff0600728c */ /* 0x000fe2000bf05070 */
[----:B------:R-:W-:Y:S01]  /*28a0*/  LOP3.LUT R8, R4, R8, R5, 0x96, !PT ;  /* 0x0000000804087212 */ /* 0x000fe200078e9605 */
[----:B------:R-:W-:Y:S01]  /*28b0*/  IMAD.SHL.U32 R5, R9, 0x2, RZ ;  /* 0x0000000209057824 */ /* 0x000fe200078e00ff */
[-C--:B------:R-:W-:Y:S01]  /*28c0*/  LOP3.LUT R12, R12, R3.reuse, RZ, 0x3c, !PT ;  /* 0x000000030c0c7212 */ /* 0x080fe200078e3cff */
[----:B------:R-:W-:Y:S01]  /*28d0*/  IMAD.SHL.U32 R7, R6, 0x2, RZ ;  /* 0x0000000206077824 */ /* 0x000fe200078e00ff */
[----:B------:R-:W-:Y:S01]  /*28e0*/  LOP3.LUT R11, R8, R3, RZ, 0x3c, !PT ;  /* 0x00000003080b7212 */ /* 0x000fe200078e3cff */
[----:B------:R-:W-:-:S03]  /*28f0*/  UISETP.NE.AND.EX UP0, UPT, UR7, URZ, UPT, UP0 ;  /* 0x000000ff0700728c */ /* 0x000fc6000bf05300 */
[----:B------:R-:W-:Y:S01]  /*2900*/  SHF.R.U32.HI R14, RZ, 0x2, R11 ;  /* 0x00000002ff0e7819 */ /* 0x000fe2000001160b */
[----:B------:R-:W-:-:S03]  /*2910*/  IMAD.SHL.U32 R4, R11, 0x10, RZ ;  /* 0x000000100b047824 */ /* 0x000fc600078e00ff */
[----:B------:R-:W-:Y:S02]  /*2920*/  LOP3.LUT R14, R14, R11, RZ, 0x3c, !PT ;  /* 0x0000000b0e0e7212 */ /* 0x000fe400078e3cff */
[----:B------:R-:W-:Y:S02]  /*2930*/  LOP3.LUT R4, R9, R5, R4, 0x96, !PT ;  /* 0x0000000509047212 */ /* 0x000fe400078e9604 */
[----:B------:R-:W-:Y:S02]  /*2940*/  SHF.R.U32.HI R9, RZ, 0x2, R2 ;  /* 0x00000002ff097819 */ /* 0x000fe40000011602 */
[----:B------:R-:W-:Y:S02]  /*2950*/  LOP3.LUT R13, R4, R11, RZ, 0x3c, !PT ;  /* 0x0000000b040d7212 */ /* 0x000fe400078e3cff */
[----:B------:R-:W-:Y:S02]  /*2960*/  LOP3.LUT R9, R9, R2, RZ, 0x3c, !PT ;  /* 0x0000000209097212 */ /* 0x000fe400078e3cff */
[C---:B------:R-:W-:Y:S01]  /*2970*/  IADD3 R4, PT, PT, R10.reuse, 0xb0f8a, R13 ;  /* 0x000b0f8a0a047810 */ /* 0x040fe20007ffe00d */
[----:B------:R-:W-:Y:S01]  /*2980*/  IMAD.SHL.U32 R5, R13, 0x10, RZ ;  /* 0x000000100d057824 */ /* 0x000fe200078e00ff */
[----:B------:R-:W-:-:S02]  /*2990*/  IADD3 R2, PT, PT, R10, 0x587c5, R11 ;  /* 0x000587c50a027810 */ /* 0x000fc40007ffe00b */
[----:B------:R-:W-:Y:S02]  /*29a0*/  I2FP.F32.U32 R4, R4 ;  /* 0x0000000400047245 */ /* 0x000fe40000201000 */
[----:B------:R-:W-:Y:S01]  /*29b0*/  LOP3.LUT R6, R6, R7, R5, 0x96, !PT ;  /* 0x0000000706067212 */ /* 0x000fe200078e9605 */
[----:B------:R-:W-:Y:S01]  /*29c0*/  IMAD.SHL.U32 R5, R9, 0x2, RZ ;  /* 0x0000000209057824 */ /* 0x000fe200078e00ff */
[----:B------:R-:W-:Y:S01]  /*29d0*/  I2FP.F32.U32 R2, R2 ;  /* 0x0000000200027245 */ /* 0x000fe20000201000 */
[----:B------:R-:W-:Y:S01]  /*29e0*/  FFMA R4, R4, R21, 1.1641532182693481445e-10 ;  /* 0x2f00000004047423 */ /* 0x000fe20000000015 */
[----:B------:R-:W-:-:S03]  /*29f0*/  LOP3.LUT R15, R6, R13, RZ, 0x3c, !PT ;  /* 0x0000000d060f7212 */ /* 0x000fc600078e3cff */
[----:B------:R1:W2:Y:S01]  /*2a00*/  F2F.F64.F32 R6, R4 ;  /* 0x0000000400067310 */ /* 0x0002a20000201800 */
[----:B------:R-:W-:Y:S01]  /*2a10*/  FFMA R2, R2, R21, 1.1641532182693481445e-10 ;  /* 0x2f00000002027423 */ /* 0x000fe20000000015 */
[----:B------:R-:W-:Y:S01]  /*2a20*/  IMAD.SHL.U32 R8, R15, 0x10, RZ ;  /* 0x000000100f087824 */ /* 0x000fe200078e00ff */
[----:B------:R-:W-:-:S04]  /*2a30*/  SHF.R.U32.HI R16, RZ, 0x2, R15 ;  /* 0x00000002ff107819 */ /* 0x000fc8000001160f */
[----:B------:R-:W-:Y:S01]  /*2a40*/  LOP3.LUT R8, R9, R5, R8, 0x96, !PT ;  /* 0x0000000509087212 */ /* 0x000fe200078e9608 */
[----:B------:R-:W3:Y:S01]  /*2a50*/  F2F.F64.F32 R2, R2 ;  /* 0x0000000200027310 */ /* 0x000ee20000201800 */
[----:B-1----:R-:W-:Y:S02]  /*2a60*/  IMAD.SHL.U32 R4, R14, 0x2, RZ ;  /* 0x000000020e047824 */ /* 0x002fe400078e00ff */
[----:B------:R-:W-:Y:S01]  /*2a70*/  LOP3.LUT R5, R8, R15, RZ, 0x3c, !PT ;  /* 0x0000000f08057212 */ /* 0x000fe200078e3cff */
[----:B------:R-:W-:-:S04]  /*2a80*/  IMAD.SHL.U32 R8, R12, 0x2, RZ ;  /* 0x000000020c087824 */ /* 0x000fc800078e00ff */
[----:B------:R-:W-:-:S05]  /*2a90*/  IMAD.SHL.U32 R9, R5, 0x10, RZ ;  /* 0x0000001005097824 */ /* 0x000fca00078e00ff */
[----:B------:R-:W-:Y:S01]  /*2aa0*/  LOP3.LUT R12, R12, R8, R9, 0x96, !PT ;  /* 0x000000080c0c7212 */ /* 0x000fe200078e9609 */
[----:B--2---:R-:W-:-:S03]  /*2ab0*/  DMUL R8, R6, R6 ;  /* 0x0000000606087228 */ /* 0x004fc60000000000 */
[----:B------:R-:W-:Y:S02]  /*2ac0*/  LOP3.LUT R6, R12, R5, RZ, 0x3c, !PT ;  /* 0x000000050c067212 */ /* 0x000fe400078e3cff */
[----:B------:R-:W-:-:S03]  /*2ad0*/  SHF.R.U32.HI R12, RZ, 0x2, R13 ;  /* 0x00000002ff0c7819 */ /* 0x000fc6000001160d */
[----:B------:R-:W-:Y:S01]  /*2ae0*/  IMAD.SHL.U32 R7, R6, 0x10, RZ ;  /* 0x0000001006077824 */ /* 0x000fe200078e00ff */
[----:B---3--:R-:W-:Y:S01]  /*2af0*/  DFMA R8, R2, R2, R8 ;  /* 0x000000020208722b */ /* 0x008fe20000000008 */
[----:B------:R-:W-:Y:S02]  /*2b00*/  LOP3.LUT R12, R12, R13, RZ, 0x3c, !PT ;  /* 0x0000000d0c0c7212 */ /* 0x000fe400078e3cff */
[----:B------:R-:W-:Y:S02]  /*2b10*/  IADD3 R2, PT, PT, R10, 0x10974f, R15 ;  /* 0x0010974f0a027810 */ /* 0x000fe40007ffe00f */
[----:B------:R-:W-:Y:S01]  /*2b20*/  LOP3.LUT R7, R14, R4, R7, 0x96, !PT ;  /* 0x000000040e077212 */ /* 0x000fe200078e9607 */
[----:B------:R-:W-:Y:S01]  /*2b30*/  IMAD.SHL.U32 R13, R12, 0x2, RZ ;  /* 0x000000020c0d7824 */ /* 0x000fe200078e00ff */
[----:B------:R-:W-:Y:S01]  /*2b40*/  I2FP.F32.U32 R2, R2 ;  /* 0x0000000200027245 */ /* 0x000fe20000201000 */
[----:B------:R1:W-:Y:S01]  /*2b50*/  F2I.F64.TRUNC R4, R8 ;  /* 0x0000000800047311 */ /* 0x0003e2000030d100 */
[----:B------:R-:W-:-:S02]  /*2b60*/  LOP3.LUT R7, R7, R6, RZ, 0x3c, !PT ;  /* 0x0000000607077212 */ /* 0x000fc400078e3cff */
[----:B------:R-:W-:Y:S01]  /*2b70*/  IADD3 R3, PT, PT, R10, 0x161f14, R5 ;  /* 0x00161f140a037810 */ /* 0x000fe20007ffe005 */
[----:B------:R-:W-:Y:S02]  /*2b80*/  FFMA R14, R2, R21, 1.1641532182693481445e-10 ;  /* 0x2f000000020e7423 */ /* 0x000fe40000000015 */
[----:B------:R-:W-:-:S05]  /*2b90*/  IMAD.SHL.U32 R11, R7, 0x10, RZ ;  /* 0x00000010070b7824 */ /* 0x000fca00078e00ff */
[----:B------:R-:W-:Y:S02]  /*2ba0*/  LOP3.LUT R2, R12, R13, R11, 0x96, !PT ;  /* 0x0000000d0c027212 */ /* 0x000fe400078e960b */
[----:B------:R-:W-:Y:S02]  /*2bb0*/  I2FP.F32.U32 R12, R3 ;  /* 0x00000003000c7245 */ /* 0x000fe40000201000 */
[----:B------:R-:W-:Y:S02]  /*2bc0*/  LOP3.LUT R11, R16, R15, RZ, 0x3c, !PT ;  /* 0x0000000f100b7212 */ /* 0x000fe400078e3cff */
[----:B------:R-:W-:Y:S01]  /*2bd0*/  LOP3.LUT R2, R2, R7, RZ, 0x3c, !PT ;  /* 0x0000000702027212 */ /* 0x000fe200078e3cff */
[----:B------:R-:W-:Y:S01]  /*2be0*/  FFMA R16, R12, R21, 1.1641532182693481445e-10 ;  /* 0x2f0000000c107423 */ /* 0x000fe20000000015 */
[----:B------:R-:W-:Y:S01]  /*2bf0*/  IADD3 R3, PT, PT, R10, 0x1ba6d9, R6 ;  /* 0x001ba6d90a037810 */ /* 0x000fe20007ffe006 */
[----:B-1----:R-:W-:Y:S01]  /*2c00*/  IMAD.SHL.U32 R9, R11, 0x2, RZ ;  /* 0x000000020b097824 */ /* 0x002fe200078e00ff */
[----:B------:R-:W-:Y:S01]  /*2c10*/  F2F.F64.F32 R14, R14 ;  /* 0x0000000e000e7310 */ /* 0x000fe20000201800 */
[----:B------:R-:W-:Y:S01]  /*2c20*/  IMAD.SHL.U32 R12, R2, 0x10, RZ ;  /* 0x00000010020c7824 */ /* 0x000fe200078e00ff */
[----:B------:R-:W-:-:S04]  /*2c30*/  I2FP.F32.U32 R8, R3 ;  /* 0x0000000300087245 */ /* 0x000fc80000201000 */
[----:B------:R-:W-:Y:S01]  /*2c40*/  LOP3.LUT R3, R11, R9, R12, 0x96, !PT ;  /* 0x000000090b037212 */ /* 0x000fe200078e960c */
[----:B------:R-:W-:Y:S01]  /*2c50*/  FFMA R8, R8, R21, 1.1641532182693481445e-10 ;  /* 0x2f00000008087423 */ /* 0x000fe20000000015 */
[----:B------:R-:W1:Y:S01]  /*2c60*/  F2F.F64.F32 R16, R16 ;  /* 0x0000001000107310 */ /* 0x000e620000201800 */
[C---:B------:R-:W-:Y:S02]  /*2c70*/  IADD3 R9, PT, PT, R10.reuse, 0x212e9e, R7 ;  /* 0x00212e9e0a097810 */ /* 0x040fe40007ffe007 */
[----:B------:R-:W-:Y:S02]  /*2c80*/  LOP3.LUT R3, R3, R2, RZ, 0x3c, !PT ;  /* 0x0000000203037212 */ /* 0x000fe400078e3cff */
[----:B------:R-:W-:Y:S02]  /*2c90*/  I2FP.F32.U32 R12, R9 ;  /* 0x00000009000c7245 */ /* 0x000fe40000201000 */
[----:B------:R-:W-:Y:S01]  /*2ca0*/  IADD3 R10, PT, PT, R10, 0x26b663, R2 ;  /* 0x0026b6630a0a7810 */ /* 0x000fe20007ffe002 */
[----:B------:R-:W-:Y:S01]  /*2cb0*/  IMAD.IADD R11, R3, 0x1, R20 ;  /* 0x00000001030b7824 */ /* 0x000fe200078e0214 */
[----:B------:R-:W-:Y:S01]  /*2cc0*/  F2F.F64.F32 R8, R8 ;  /* 0x0000000800087310 */ /* 0x000fe20000201800 */
[----:B------:R-:W-:-:S03]  /*2cd0*/  FFMA R24, R12, R21, 1.1641532182693481445e-10 ;  /* 0x2f0000000c187423 */ /* 0x000fc60000000015 */
[----:B------:R-:W-:Y:S01]  /*2ce0*/  I2FP.F32.U32 R26, R11 ;  /* 0x0000000b001a7245 */ /* 0x000fe20000201000 */
[----:B-1----:R-:W-:-:S03]  /*2cf0*/  DMUL R16, R16, R16 ;  /* 0x0000001010107228 */ /* 0x002fc60000000000 */
[----:B------:R-:W1:Y:S01]  /*2d00*/  F2F.F64.F32 R12, R24 ;  /* 0x00000018000c7310 */ /* 0x000e620000201800 */
[----:B------:R-:W-:Y:S01]  /*2d10*/  FFMA R25, R26, R21, 1.1641532182693481445e-10 ;  /* 0x2f0000001a197423 */ /* 0x000fe20000000015 */
[----:B------:R-:W-:-:S03]  /*2d20*/  I2FP.F32.U32 R26, R10 ;  /* 0x0000000a001a7245 */ /* 0x000fc60000201000 */
[----:B------:R-:W-:Y:S02]  /*2d30*/  DFMA R14, R14, R14, R16 ;  /* 0x0000000e0e0e722b */ /* 0x000fe40000000010 */
[----:B------:R-:W-:Y:S01]  /*2d40*/  FFMA R26, R26, R21, 1.1641532182693481445e-10 ;  /* 0x2f0000001a1a7423 */ /* 0x000fe20000000015 */
[----:B------:R-:W2:Y:S01]  /*2d50*/  F2F.F64.F32 R10, R25 ;  /* 0x00000019000a7310 */ /* 0x000ea20000201800 */
[----:B-1----:R-:W-:-:S07]  /*2d60*/  DMUL R12, R12, R12 ;  /* 0x0000000c0c0c7228 */ /* 0x002fce0000000000 */
[----:B------:R-:W1:Y:S01]  /*2d70*/  F2F.F64.F32 R16, R26 ;  /* 0x0000001a00107310 */ /* 0x000e620000201800 */
[----:B--2---:R-:W-:-:S07]  /*2d80*/  DMUL R10, R10, R10 ;  /* 0x0000000a0a0a7228 */ /* 0x004fce0000000000 */
[----:B------:R-:W2:Y:S01]  /*2d90*/  F2I.F64.TRUNC R14, R14 ;  /* 0x0000000e000e7311 */ /* 0x000ea2000030d100 */
[----:B------:R-:W-:Y:S01]  /*2da0*/  DFMA R12, R8, R8, R12 ;  /* 0x00000008080c722b */ /* 0x000fe2000000000c */
[----:B------:R-:W-:Y:S01]  /*2db0*/  IADD3 R9, PT, PT, -R4, 0x1, RZ ;  /* 0x0000000104097810 */ /* 0x000fe20007ffe1ff */
[----:B-1----:R-:W-:-:S03]  /*2dc0*/  DFMA R10, R16, R16, R10 ;  /* 0x00000010100a722b */ /* 0x002fc6000000000a */
[----:B------:R-:W-:-:S05]  /*2dd0*/  SHF.R.S32.HI R8, RZ, 0x1f, R9 ;  /* 0x0000001fff087819 */ /* 0x000fca0000011409 */
[----:B------:R-:W1:Y:S01]  /*2de0*/  F2I.F64.TRUNC R12, R12 ;  /* 0x0000000c000c7311 */ /* 0x000e62000030d100 */
[----:B--2---:R-:W-:-:S07]  /*2df0*/  IADD3 R4, PT, PT, -R14, 0x1, RZ ;  /* 0x000000010e047810 */ /* 0x004fce0007ffe1ff */
[----:B------:R-:W2:Y:S01]  /*2e00*/  F2I.F64.TRUNC R10, R10 ;  /* 0x0000000a000a7311 */ /* 0x000ea2000030d100 */
[----:B------:R-:W-:Y:S02]  /*2e10*/  IADD3 R22, P0, P1, R4, R22, R9 ;  /* 0x0000001604167210 */ /* 0x000fe4000791e009 */
[----:B------:R-:W-:Y:S02]  /*2e20*/  SHF.R.S32.HI R4, RZ, 0x1f, R4 ;  /* 0x0000001fff047819 */ /* 0x000fe40000011404 */
[----:B-1----:R-:W-:Y:S02]  /*2e30*/  IADD3 R12, PT, PT, -R12, 0x1, RZ ;  /* 0x000000010c0c7810 */ /* 0x002fe40007ffe1ff */
[----:B------:R-:W-:Y:S01]  /*2e40*/  IADD3.X R8, PT, PT, R4, R23, R8, P0, P1 ;  /* 0x0000001704087210 */ /* 0x000fe200007e2408 */
[----:B------:R-:W-:Y:S02]  /*2e50*/  IMAD.MOV.U32 R4, RZ, RZ, R20 ;  /* 0x000000ffff047224 */ /* 0x000fe400078e0014 */
[----:B------:R-:W-:Y:S01]  /*2e60*/  VIADD R20, R20, 0x2c3e28 ;  /* 0x002c3e2814147836 */ /* 0x000fe20000000000 */
[----:B--2---:R-:W-:-:S04]  /*2e70*/  IADD3 R9, PT, PT, -R10, 0x1, RZ ;  /* 0x000000010a097810 */ /* 0x004fc80007ffe1ff */
[--C-:B------:R-:W-:Y:S02]  /*2e80*/  IADD3 R22, P0, P1, R9, R22, R12.reuse ;  /* 0x0000001609167210 */ /* 0x100fe4000791e00c */
[----:B------:R-:W-:Y:S02]  /*2e90*/  SHF.R.S32.HI R12, RZ, 0x1f, R12 ;  /* 0x0000001fff0c7819 */ /* 0x000fe4000001140c */
[----:B------:R-:W-:-:S04]  /*2ea0*/  SHF.R.S32.HI R9, RZ, 0x1f, R9 ;  /* 0x0000001fff097819 */ /* 0x000fc80000011409 */
[----:B------:R-:W-:Y:S01]  /*2eb0*/  IADD3.X R23, PT, PT, R9, R8, R12, P0, P1 ;  /* 0x0000000809177210 */ /* 0x000fe200007e240c */
[----:B------:R-:W-:Y:S06]  /*2ec0*/  BRA.U UP0, `(.L_x_13) ;  /* 0xfffffff9003c7547 */ /* 0x000fec000b83ffff */
.L_x_12:
[----:B------:R-:W-:-:S04]  /*2ed0*/  UISETP.NE.U32.AND UP0, UPT, UR10, URZ, UPT ;  /* 0x000000ff0a00728c */ /* 0x000fc8000bf05070 */
[----:B------:R-:W-:-:S09]  /*2ee0*/  UISETP.NE.AND.EX UP0, UPT, UR4, URZ, UPT, UP0 ;  /* 0x000000ff0400728c */ /* 0x000fd2000bf05300 */
[----:B------:R-:W-:Y:S05]  /*2ef0*/  BRA.U !UP0, `(.L_x_14) ;  /* 0x0000000108a07547 */ /* 0x000fea000b800000 */
[----:B------:R-:W-:-:S07]  /*2f00*/  VIADD R9, R4, 0xb0f8a ;  /* 0x000b0f8a04097836 */ /* 0x000fce0000000000 */
.L_x_15:
[----:B-1----:R-:W-:Y:S01]  /*2f10*/  SHF.R.U32.HI R4, RZ, 0x2, R5 ;  /* 0x00000002ff047819 */ /* 0x002fe20000011605 */
[----:B------:R-:W-:Y:S01]  /*2f20*/  IMAD.MOV.U32 R13, RZ, RZ, 0x2f800000 ;  /* 0x2f800000ff0d7424 */ /* 0x000fe200078e00ff */
[----:B------:R-:W-:Y:S01]  /*2f30*/  SHF.R.U32.HI R11, RZ, 0x2, R6 ;  /* 0x00000002ff0b7819 */ /* 0x000fe20000011606 */
[----:B------:R-:W-:Y:S01]  /*2f40*/  UIADD3 UR10, UP0, UPT, UR10, -0x1, URZ ;  /* 0xffffffff0a0a7890 */ /* 0x000fe2000ff1e0ff */
[----:B------:R-:W-:Y:S01]  /*2f50*/  LOP3.LUT R4, R4, R5, RZ, 0x3c, !PT ;  /* 0x0000000504047212 */ /* 0x000fe200078e3cff */
[----:B--23--:R-:W-:Y:S01]  /*2f60*/  IMAD.SHL.U32 R5, R3, 0x10, RZ ;  /* 0x0000001003057824 */ /* 0x00cfe200078e00ff */
[----:B------:R-:W-:Y:S01]  /*2f70*/  LOP3.LUT R11, R11, R6, RZ, 0x3c, !PT ;  /* 0x000000060b0b7212 */ /* 0x000fe200078e3cff */
[----:B------:R-:W-:Y:S02]  /*2f80*/  UIADD3.X UR4, UPT, UPT, UR4, -0x1, URZ, UP0, !UPT ;  /* 0xffffffff04047890 */ /* 0x000fe400087fe4ff */
[----:B------:R-:W-:Y:S01]  /*2f90*/  IMAD.SHL.U32 R8, R4, 0x2, RZ ;  /* 0x0000000204087824 */ /* 0x000fe200078e00ff */
[----:B------:R-:W-:Y:S01]  /*2fa0*/  UISETP.NE.U32.AND UP0, UPT, UR10, URZ, UPT ;  /* 0x000000ff0a00728c */ /* 0x000fe2000bf05070 */
[----:B------:R-:W-:-:S03]  /*2fb0*/  IMAD.SHL.U32 R6, R11, 0x2, RZ ;  /* 0x000000020b067824 */ /* 0x000fc600078e00ff */
[----:B------:R-:W-:Y:S01]  /*2fc0*/  LOP3.LUT R8, R4, R8, R5, 0x96, !PT ;  /* 0x0000000804087212 */ /* 0x000fe200078e9605 */
[----:B------:R-:W-:Y:S01]  /*2fd0*/  IMAD.MOV.U32 R5, RZ, RZ, R2 ;  /* 0x000000ffff057224 */ /* 0x000fe200078e0002 */
[----:B------:R-:W-:Y:S02]  /*2fe0*/  UISETP.NE.AND.EX UP0, UPT, UR4, URZ, UPT, UP0 ;  /* 0x000000ff0400728c */ /* 0x000fe4000bf05300 */
[----:B------:R-:W-:-:S05]  /*2ff0*/  LOP3.LUT R2, R8, R3, RZ, 0x3c, !PT ;  /* 0x0000000308027212 */ /* 0x000fca00078e3cff */
[----:B------:R-:W-:-:S05]  /*3000*/  IMAD.SHL.U32 R4, R2, 0x10, RZ ;  /* 0x0000001002047824 */ /* 0x000fca00078e00ff */
[----:B------:R-:W-:-:S04]  /*3010*/  LOP3.LUT R11, R11, R6, R4, 0x96, !PT ;  /* 0x000000060b0b7212 */ /* 0x000fc800078e9604 */
[----:B------:R-:W-:-:S05]  /*3020*/  LOP3.LUT R4, R11, R2, RZ, 0x3c, !PT ;  /* 0x000000020b047212 */ /* 0x000fca00078e3cff */
[----:B------:R-:W-:-:S05]  /*3030*/  IMAD.IADD R6, R4, 0x1, R9 ;  /* 0x0000000104067824 */ /* 0x000fca00078e0209 */
[----:B------:R-:W-:Y:S02]  /*3040*/  I2FP.F32.U32 R8, R6 ;  /* 0x0000000600087245 */ /* 0x000fe40000201000 */
[C---:B------:R-:W-:Y:S01]  /*3050*/  IADD3 R6, PT, PT, R9.reuse, -0x587c5, R2 ;  /* 0xfffa783b09067810 */ /* 0x040fe20007ffe002 */
[----:B------:R-:W-:Y:S02]  /*3060*/  VIADD R9, R9, 0xb0f8a ;  /* 0x000b0f8a09097836 */ /* 0x000fe40000000000 */
[----:B------:R-:W-:Y:S01]  /*3070*/  FFMA R8, R8, R13, 1.1641532182693481445e-10 ;  /* 0x2f00000008087423 */ /* 0x000fe2000000000d */
[----:B------:R-:W-:-:S03]  /*3080*/  I2FP.F32.U32 R6, R6 ;  /* 0x0000000600067245 */ /* 0x000fc60000201000 */
[----:B------:R1:W2:Y:S02]  /*3090*/  F2F.F64.F32 R10, R8 ;  /* 0x00000008000a7310 */ /* 0x0002a40000201800 */
[----:B------:R-:W-:-:S06]  /*30a0*/  FFMA R6, R6, R13, 1.1641532182693481445e-10 ;  /* 0x2f00000006067423 */ /* 0x000fcc000000000d */
[----:B------:R3:W4:Y:S01]  /*30b0*/  F2F.F64.F32 R12, R6 ;  /* 0x00000006000c7310 */ /* 0x0007220000201800 */
[----:B-1----:R-:W-:Y:S02]  /*30c0*/  IMAD.MOV.U32 R8, RZ, RZ, R7 ;  /* 0x000000ffff087224 */ /* 0x002fe400078e0007 */
[----:B------:R-:W-:Y:S02]  /*30d0*/  IMAD.MOV.U32 R7, RZ, RZ, R3 ;  /* 0x000000ffff077224 */ /* 0x000fe400078e0003 */
[----:B------:R-:W-:Y:S01]  /*30e0*/  IMAD.MOV.U32 R3, RZ, RZ, R4 ;  /* 0x000000ffff037224 */ /* 0x000fe200078e0004 */
[----:B--2---:R-:W-:Y:S01]  /*30f0*/  DMUL R10, R10, R10 ;  /* 0x0000000a0a0a7228 */ /* 0x004fe20000000000 */
[----:B---3--:R-:W-:Y:S02]  /*3100*/  IMAD.MOV.U32 R6, RZ, RZ, R5 ;  /* 0x000000ffff067224 */ /* 0x008fe400078e0005 */
[----:B------:R-:W-:-:S05]  /*3110*/  IMAD.MOV.U32 R5, RZ, RZ, R8 ;  /* 0x000000ffff057224 */ /* 0x000fca00078e0008 */
[----:B----4-:R-:W-:-:S10]  /*3120*/  DFMA R10, R12, R12, R10 ;  /* 0x0000000c0c0a722b */ /* 0x010fd4000000000a */
[----:B------:R-:W1:Y:S02]  /*3130*/  F2I.F64.TRUNC R10, R10 ;  /* 0x0000000a000a7311 */ /* 0x000e64000030d100 */
[----:B-1----:R-:W-:-:S04]  /*3140*/  IADD3 R12, PT, PT, -R10, 0x1, RZ ;  /* 0x000000010a0c7810 */ /* 0x002fc80007ffe1ff */
[----:B------:R-:W-:-:S04]  /*3150*/  IADD3 R22, P0, PT, R12, R22, RZ ;  /* 0x000000160c167210 */ /* 0x000fc80007f1e0ff */
[----:B------:R-:W-:Y:S01]  /*3160*/  LEA.HI.X.SX32 R23, R12, R23, 0x1, P0 ;  /* 0x000000170c177211 */ /* 0x000fe200000f0eff */
[----:B------:R-:W-:Y:S08]  /*3170*/  BRA.U UP0, `(.L_x_15) ;  /* 0xfffffffd00647547 */ /* 0x000ff0000b83ffff */
.L_x_14:
[----:B------:R4:W-:Y:S02]  /*3180*/  STS.64 [R18], R22 ;  /* 0x0000001612007388 */ /* 0x0009e40000000a00 */
.L_x_11:
[----:B------:R-:W-:-:S13]  /*3190*/  ISETP.NE.AND P0, PT, R19, RZ, PT ;  /* 0x000000ff1300720c */ /* 0x000fda0003f05270 */
[----:B------:R-:W-:Y:S05]  /*31a0*/  @P0 EXIT ;  /* 0x000000000000094d */ /* 0x000fea0003800000 */
[----:B-123--:R-:W-:Y:S04]  /*31b0*/  LDS.128 R4, [UR5] ;  /* 0x00000005ff047984 */ /* 0x00efe80008000c00 */
[----:B------:R-:W1:Y:S04]  /*31c0*/  LDS.128 R8, [UR5+0x10] ;  /* 0x00001005ff087984 */ /* 0x000e680008000c00 */
[----:B------:R-:W2:Y:S04]  /*31d0*/  LDS.128 R24, [UR5+0x20] ;  /* 0x00002005ff187984 */ /* 0x000ea80008000c00 */
[----:B----4-:R-:W3:Y:S04]  /*31e0*/  LDS.128 R20, [UR5+0x30] ;  /* 0x00003005ff147984 */ /* 0x010ee80008000c00 */
[----:B0-----:R-:W0:Y:S04]  /*31f0*/  LDS.128 R16, [UR5+0x40] ;  /* 0x00004005ff107984 */ /* 0x001e280008000c00 */
[----:B------:R-:W4:Y:S01]  /*3200*/  LDS.128 R12, [UR5+0x50] ;  /* 0x00005005ff0c7984 */ /* 0x000f220008000c00 */
[----:B-1----:R-:W-:-:S04]  /*3210*/  IADD3 R3, P0, P1, R8, R4, R6 ;  /* 0x0000000408037210 */ /* 0x002fc8000791e006 */
[----:B------:R-:W-:Y:S02]  /*3220*/  IADD3.X R9, PT, PT, R9, R5, R7, P0, P1 ;  /* 0x0000000509097210 */ /* 0x000fe400007e2407 */
[----:B--2---:R-:W-:Y:S01]  /*3230*/  IADD3 R3, P0, P1, R24, R3, R10 ;  /* 0x0000000318037210 */ /* 0x004fe2000791e00a */
[----:B------:R-:W1:Y:S03]  /*3240*/  LDS.128 R4, [UR5+0x60] ;  /* 0x00006005ff047984 */ /* 0x000e660008000c00 */
[----:B------:R-:W-:Y:S02]  /*3250*/  IADD3.X R25, PT, PT, R25, R9, R11, P0, P1 ;  /* 0x0000000919197210 */ /* 0x000fe400007e240b */
[----:B---3--:R-:W-:Y:S01]  /*3260*/  IADD3 R3, P0, P1, R20, R3, R26 ;  /* 0x0000000314037210 */ /* 0x008fe2000791e01a */
[----:B------:R-:W2:Y:S03]  /*3270*/  LDS.128 R8, [UR5+0x70] ;  /* 0x00007005ff087984 */ /* 0x000ea60008000c00 */
[----:B------:R-:W-:-:S02]  /*3280*/  IADD3.X R21, PT, PT, R21, R25, R27, P0, P1 ;  /* 0x0000001915157210 */ /* 0x000fc400007e241b */
[----:B0-----:R-:W-:Y:S01]  /*3290*/  IADD3 R3, P0, P1, R16, R3, R22 ;  /* 0x0000000310037210 */ /* 0x001fe2000791e016 */
[----:B------:R-:W0:Y:S03]  /*32a0*/  LDS.128 R24, [UR5+0x80] ;  /* 0x00008005ff187984 */ /* 0x000e260008000c00 */
[----:B------:R-:W-:Y:S02]  /*32b0*/  IADD3.X R17, PT, PT, R17, R21, R23, P0, P1 ;  /* 0x0000001511117210 */ /* 0x000fe400007e2417 */
[----:B----4-:R-:W-:Y:S01]  /*32c0*/  IADD3 R3, P0, P1, R12, R3, R18 ;  /* 0x000000030c037210 */ /* 0x010fe2000791e012 */
[----:B------:R-:W3:Y:S03]  /*32d0*/  LDS.128 R20, [UR5+0x90] ;  /* 0x00009005ff147984 */ /* 0x000ee60008000c00 */
[----:B------:R-:W-:-:S02]  /*32e0*/  IADD3.X R13, PT, PT, R13, R17, R19, P0, P1 ;  /* 0x000000110d0d7210 */ /* 0x000fc400007e2413 */
[----:B------:R-:W4:Y:S01]  /*32f0*/  LDS.128 R16, [UR5+0xa0] ;  /* 0x0000a005ff107984 */ /* 0x000f220008000c00 */
[----:B-1----:R-:W-:-:S04]  /*3300*/  IADD3 R3, P0, P1, R4, R3, R14 ;  /* 0x0000000304037210 */ /* 0x002fc8000791e00e */
[----:B------:R-:W-:Y:S02]  /*3310*/  IADD3.X R5, PT, PT, R5, R13, R15, P0, P1 ;  /* 0x0000000d05057210 */ /* 0x000fe400007e240f */
[----:B--2---:R-:W-:Y:S01]  /*3320*/  IADD3 R3, P0, P1, R8, R3, R6 ;  /* 0x0000000308037210 */ /* 0x004fe2000791e006 */
[----:B------:R-:W1:Y:S03]  /*3330*/  LDS.128 R12, [UR5+0xb0] ;  /* 0x0000b005ff0c7984 */ /* 0x000e660008000c00 */
[----:B------:R-:W-:Y:S02]  /*3340*/  IADD3.X R9, PT, PT, R9, R5, R7, P0, P1 ;  /* 0x0000000509097210 */ /* 0x000fe400007e2407 */
[----:B0-----:R-:W-:Y:S01]  /*3350*/  IADD3 R3, P0, P1, R24, R3, R10 ;  /* 0x0000000318037210 */ /* 0x001fe2000791e00a */
[----:B------:R-:W0:Y:S03]  /*3360*/  LDS.128 R4, [UR5+0xc0] ;  /* 0x0000c005ff047984 */ /* 0x000e260008000c00 */
[----:B------:R-:W-:-:S02]  /*3370*/  IADD3.X R25, PT, PT, R25, R9, R11, P0, P1 ;  /* 0x0000000919197210 */ /* 0x000fc400007e240b */
[----:B---3--:R-:W-:Y:S01]  /*3380*/  IADD3 R3, P0, P1, R20, R3, R26 ;  /* 0x0000000314037210 */ /* 0x008fe2000791e01a */
[----:B------:R-:W2:Y:S03]  /*3390*/  LDS.128 R8, [UR5+0xd0] ;  /* 0x0000d005ff087984 */ /* 0x000ea60008000c00 */
[----:B------:R-:W-:Y:S02]  /*33a0*/  IADD3.X R21, PT, PT, R21, R25, R27, P0, P1 ;  /* 0x0000001915157210 */ /* 0x000fe400007e241b */
[----:B----4-:R-:W-:Y:S01]  /*33b0*/  IADD3 R3, P0, P1, R16, R3, R22 ;  /* 0x0000000310037210 */ /* 0x010fe2000791e016 */
[----:B------:R-:W3:Y:S03]  /*33c0*/  LDS.128 R24, [UR5+0xe0] ;  /* 0x0000e005ff187984 */ /* 0x000ee60008000c00 */
[----:B------:R-:W-:-:S02]  /*33d0*/  IADD3.X R17, PT, PT, R17, R21, R23, P0, P1 ;  /* 0x0000001511117210 */ /* 0x000fc400007e2417 */
[----:B------:R-:W4:Y:S01]  /*33e0*/  LDS.128 R20, [UR5+0xf0] ;  /* 0x0000f005ff147984 */ /* 0x000f220008000c00 */
[----:B-1----:R-:W-:-:S04]  /*33f0*/  IADD3 R3, P0, P1, R12, R3, R18 ;  /* 0x000000030c037210 */ /* 0x002fc8000791e012 */
[----:B------:R-:W-:Y:S02]  /*3400*/  IADD3.X R19, PT, PT, R13, R17, R19, P0, P1 ;  /* 0x000000110d137210 */ /* 0x000fe400007e2413 */
[----:B0-----:R-:W-:Y:S02]  /*3410*/  IADD3 R13, P0, P1, R4, R3, R14 ;  /* 0x00000003040d7210 */ /* 0x001fe4000791e00e */
[----:B------:R-:W0:Y:S02]  /*3420*/  LDC.64 R2, c[0x0][0x380] ;  /* 0x0000e000ff027b82 */ /* 0x000e240000000a00 */
[----:B------:R-:W-:Y:S02]  /*3430*/  IADD3.X R15, PT, PT, R5, R19, R15, P0, P1 ;  /* 0x00000013050f7210 */ /* 0x000fe400007e240f */
[----:B--2---:R-:W-:-:S04]  /*3440*/  IADD3 R5, P0, P1, R8, R13, R6 ;  /* 0x0000000d08057210 */ /* 0x004fc8000791e006 */
[----:B------:R-:W-:Y:S02]  /*3450*/  IADD3.X R7, PT, PT, R9, R15, R7, P0, P1 ;  /* 0x0000000f09077210 */ /* 0x000fe400007e2407 */
[----:B---3--:R-:W-:-:S04]  /*3460*/  IADD3 R5, P0, P1, R24, R5, R10 ;  /* 0x0000000518057210 */ /* 0x008fc8000791e00a */
[----:B------:R-:W-:Y:S02]  /*3470*/  IADD3.X R11, PT, PT, R25, R7, R11, P0, P1 ;  /* 0x00000007190b7210 */ /* 0x000fe400007e240b */
[----:B----4-:R-:W-:-:S04]  /*3480*/  IADD3 R5, P0, P1, R20, R5, R26 ;  /* 0x0000000514057210 */ /* 0x010fc8000791e01a */
[----:B------:R-:W-:Y:S02]  /*3490*/  IADD3.X R21, PT, PT, R21, R11, R27, P0, P1 ;  /* 0x0000000b15157210 */ /* 0x000fe400007e241b */
[----:B------:R-:W-:Y:S01]  /*34a0*/  IADD3 R4, P0, PT, R5, R22, RZ ;  /* 0x0000001605047210 */ /* 0x000fe20007f1e0ff */
[----:B0-----:R-:W-:-:S04]  /*34b0*/  IMAD.WIDE.U32 R2, R0, 0x8, R2 ;  /* 0x0000000800027825 */ /* 0x001fc800078e0002 */
[----:B------:R-:W-:-:S05]  /*34c0*/  IMAD.X R5, R21, 0x1, R23, P0 ;  /* 0x0000000115057824 */ /* 0x000fca00000e0617 */
[----:B------:R-:W-:Y:S01]  /*34d0*/  STG.E.64 desc[UR8][R2.64], R4 ;  /* 0x0000000402007986 */ /* 0x000fe2000c101b08 */
[----:B------:R-:W-:Y:S05]  /*34e0*/  EXIT ;  /* 0x000000000000794d */ /* 0x000fea0003800000 */
.L_x_16:
[----:B------:R-:W-:-:S00]  /*34f0*/  BRA `(.L_x_16) ;  /* 0xfffffffc00fc7947 */ /* 0x000fc0000383ffff */
[----:B------:R-:W-:-:S00]  /*3500*/  NOP ;  /* 0x0000000000007918 */ /* 0x000fc00000000000 */
[----:B------:R-:W-:-:S00]  /*3510*/  NOP ;  /* 0x0000000000007918 */ /* 0x000fc00000000000 */
[----:B------:R-:W-:-:S00]  /*3520*/  NOP ;  /* 0x0000000000007918 */ /* 0x000fc00000000000 */
[----:B------:R-:W-:-:S00]  /*3530*/  NOP ;  /* 0x0000000000007918 */ /* 0x000fc00000000000 */
[----:B------:R-:W-:-:S00]  /*3540*/  NOP ;  /* 0x0000000000007918 */ /* 0x000fc00000000000 */
[----:B------:R-:W-:-:S00]  /*3550*/  NOP ;  /* 0x0000000000007918 */ /* 0x000fc00000000000 */
[----:B------:R-:W-:-:S00]  /*3560*/  NOP ;  /* 0x0000000000007918 */ /* 0x000fc00000000000 */
[----:B------:R-:W-:-:S00]  /*3570*/  NOP ;  /* 0x0000000000007918 */ /* 0x000fc00000000000 */
.L_x_17:


//--------------------- .nv.global.init           --------------------------
	.section	.nv.global.init,"aw",@progbits
	.align	4
.nv.global.init:
	.type		mrg32k3aM1SubSeq,@object
	.size		mrg32k3aM1SubSeq,(mrg32k3aM2SubSeq - mrg32k3aM1SubSeq)
mrg32k3aM1SubSeq:
        /*0000*/ 	.byte	0x0b, 0xcc, 0xee, 0x04, 0x73, 0x29, 0x8b, 0x6f, 0xf6, 0x53, 0x03, 0xf6, 0x23, 0xf6, 0xea, 0xda
        /* <DEDUP_REMOVED lines=125> */
	.type		mrg32k3aM2SubSeq,@object
	.size		mrg32k3aM2SubSeq,(mrg32k3aM1 - mrg32k3aM2SubSeq)
mrg32k3aM2SubSeq:
        /* <DEDUP_REMOVED lines=126> */
	.type		mrg32k3aM1,@object
	.size		mrg32k3aM1,(mrg32k3aM1Seq - mrg32k3aM1)
mrg32k3aM1:
        /* <DEDUP_REMOVED lines=144> */
	.type		mrg32k3aM1Seq,@object
	.size		mrg32k3aM1Seq,(mrg32k3aM2 - mrg32k3aM1Seq)
mrg32k3aM1Seq:
        /* <DEDUP_REMOVED lines=144> */
	.type		mrg32k3aM2,@object
	.size		mrg32k3aM2,(mrg32k3aM2Seq - mrg32k3aM2)
mrg32k3aM2:
        /* <DEDUP_REMOVED lines=144> */
	.type		mrg32k3aM2Seq,@object
	.size		mrg32k3aM2Seq,(precalc_xorwow_matrix - mrg32k3aM2Seq)
mrg32k3aM2Seq:
        /* <DEDUP_REMOVED lines=144> */
	.type		precalc_xorwow_matrix,@object
	.size		precalc_xorwow_matrix,(precalc_xorwow_offset_matrix - precalc_xorwow_matrix)
precalc_xorwow_matrix:
        /* <DEDUP_REMOVED lines=6400> */
	.type		precalc_xorwow_offset_matrix,@object
	.size		precalc_xorwow_offset_matrix,(.L_1 - precalc_xorwow_offset_matrix)
precalc_xorwow_offset_matrix:
        /* <DEDUP_REMOVED lines=6400> */
.L_1:


//--------------------- .nv.shared._Z6kernelPyy   --------------------------
	.section	.nv.shared._Z6kernelPyy,"aw",@nobits
	.sectionflags	@""
	.align	8
.nv.shared._Z6kernelPyy:
	.zero		1280


//--------------------- .nv.shared.reserved.0     --------------------------
	.section	.nv.shared.reserved.0,"aw",@nobits
	.weak		__nv_reservedSMEM_offset_0_alias
	.size		__nv_reservedSMEM_offset_0_alias, 0, 64
	.other		__nv_reservedSMEM_offset_0_alias,@"STO_CUDA_RESERVED_SHARED STV_DEFAULT"
__nv_reservedSMEM_offset_0_alias:
	.zero		0
	.zero		64


//--------------------- .nv.constant0._Z6kernelPyy --------------------------
	.section	.nv.constant0._Z6kernelPyy,"a",@progbits
	.sectionflags	@""
	.align	4
.nv.constant0._Z6kernelPyy:
	.zero		912


//--------------------- SYMBOLS --------------------------

	.type		.nv.reservedSmem.offset0,@object
	.size		.nv.reservedSmem.offset0,0x4
	.type		.nv.reservedSmem.cap,@object
	.size		.nv.reservedSmem.cap,0x4
